// auto-generated by cutlass_sweep.gemm — config: {"arch": "sm_90", "cluster_m": 1, "cluster_n": 1, "dtype": "fp16", "dtype_b": "fp16", "layout": "nt", "stages": 7, "tile_k": 128, "tile_m": 128, "tile_n": 256}
#include "cutlass/cutlass.h"
#include "cutlass/gemm/collective/collective_builder.hpp"
#include "cutlass/gemm/device/gemm_universal_adapter.h"
#include "cutlass/gemm/kernel/gemm_universal.hpp"
#include "cutlass/epilogue/collective/collective_builder.hpp"

using ElemA = cutlass::half_t;
using ElemB = cutlass::half_t;
using ElemCD = cutlass::half_t;
using Acc  = float;
using TileShape    = cute::Shape<cute::_128, cute::_256, cute::_128>;
using ClusterShape = cute::Shape<cute::_1, cute::_1, cute::_1>;

using CollectiveEpilogue = typename cutlass::epilogue::collective::CollectiveBuilder<
    cutlass::arch::Sm90, cutlass::arch::OpClassTensorOp,
    TileShape, ClusterShape,
    cutlass::epilogue::collective::EpilogueTileAuto,
    Acc, Acc,
    ElemCD, cutlass::layout::RowMajor, 128 / cutlass::sizeof_bits<ElemCD>::value,
    ElemCD, cutlass::layout::RowMajor, 128 / cutlass::sizeof_bits<ElemCD>::value,
    cutlass::epilogue::collective::EpilogueScheduleAuto
  >::CollectiveOp;

using CollectiveMainloop = typename cutlass::gemm::collective::CollectiveBuilder<
    cutlass::arch::Sm90, cutlass::arch::OpClassTensorOp,
    ElemA, cutlass::layout::RowMajor, 128 / cutlass::sizeof_bits<ElemA>::value,
    ElemB, cutlass::layout::ColumnMajor, 128 / cutlass::sizeof_bits<ElemB>::value,
    Acc,
    TileShape, ClusterShape,
    cutlass::gemm::collective::StageCount<7>,
    cutlass::gemm::collective::KernelScheduleAuto
  >::CollectiveOp;

using GemmKernel = cutlass::gemm::kernel::GemmUniversal<
    cute::Shape<int,int,int,int>,
    CollectiveMainloop,
    CollectiveEpilogue
>;
using Gemm = cutlass::gemm::device::GemmUniversalAdapter<GemmKernel>;

// Force the device kernel symbol into the cubin without needing a host main.
auto* _anchor = &cutlass::device_kernel<GemmKernel>;


// ===== COMPILED SASS (sm_90a) =====

	.target	sm_90a

	.elftype	@"ET_EXEC"


//--------------------- .note.nv.tkinfo           --------------------------
	.section	.note.nv.tkinfo,"",@"SHT_NOTE"
	.sectionflags	@"SHF_NOTE_NV_TKINFO"
	.tkinfo
        /*0018*/ 	.word	0x00000002
        /*0030*/ 	.string	""
        /*0030*/ 	.string	"ptxas"
        /*0030*/ 	.string	"Cuda compilation tools, release 13.0, V13.0.88"
        /*0030*/ 	.string	"Build cuda_13.0.r13.0/compiler.36424714_0"
        /*0030*/ 	.string	"-arch sm_90a -m 64 "



//--------------------- .note.nv.cuinfo           --------------------------
	.section	.note.nv.cuinfo,"",@"SHT_NOTE"
	.sectionflags	@"SHF_NOTE_NV_CUINFO"
        /*0018*/ 	.short	0x0002
        /*001a*/ 	.short	0x005a
        /*001c*/ 	.short	0x0082
	.zero		2


//--------------------- .nv.info                  --------------------------
	.section	.nv.info,"",@"SHT_CUDA_INFO"
	.align	4


	//----- nvinfo : EIATTR_REGCOUNT
	.align		4
        /*0000*/ 	.byte	0x04, 0x2f
        /*0002*/ 	.short	(.L_15 - .L_14)
	.align		4
.L_14:
        /*0004*/ 	.word	index@(_ZN7cutlass13device_kernelINS_4gemm6kernel13GemmUniversalIN4cute5tupleIJiiiiEEENS1_10collective13CollectiveMmaINS1_34MainloopSm90TmaGmmaWarpSpecializedILi7ENS5_IJNS4_1CILi1EEESB_SB_EEENS1_35KernelTmaWarpSpecializedCooperativeEEENS5_IJNSA_ILi128EEENSA_ILi256EEESF_EEENS_6half_tENS5_IJlSB_lEEESI_SJ_NS4_8TiledMMAINS4_8MMA_AtomIJNS4_4SM904GMMA26MMA_64x256x16_F32F16F16_SSILNSN_5MajorE0ELSP_0ELNSN_7ScaleInE1ELSQ_1EEEEEENS4_6LayoutINS5_IJNSA_ILi2EEESB_SB_EEENS5_IJSB_NSA_ILi0EEESW_EEEEENS5_IJNS4_10UnderscoreESZ_SZ_EEEEENS4_13SM90_TMA_LOADENS4_14ComposedLayoutINS4_7SwizzleILi3ELi4ELi3EEENS4_18smem_ptr_flag_bitsILi16EEENST_INS5_IJNSA_ILi8EEENSA_ILi64EEEEEENS5_IJS19_SB_EEEEEEEvNS4_8identityES12_S1D_vS1E_EENS_8epilogue10collective6detail29Sm90TmaWarpSpecializedAdapterINS1H_15DefaultEpilogueISI_SJ_SJ_NS1G_6thread17LinearCombinationISI_Li1EffLNS1L_9ScaleType4KindE0ELNS_15FloatRoundStyleE2ESI_EENS1_15EpilogueDefaultEEEEEvvEEEEvNT_6ParamsE)
        /*0008*/ 	.word	0x000000a8


	//----- nvinfo : EIATTR_FRAME_SIZE
	.align		4
.L_15:
        /*000c*/ 	.byte	0x04, 0x11
        /*000e*/ 	.short	(.L_17 - .L_16)
	.align		4
.L_16:
        /*0010*/ 	.word	index@(_ZN7cutlass13device_kernelINS_4gemm6kernel13GemmUniversalIN4cute5tupleIJiiiiEEENS1_10collective13CollectiveMmaINS1_34MainloopSm90TmaGmmaWarpSpecializedILi7ENS5_IJNS4_1CILi1EEESB_SB_EEENS1_35KernelTmaWarpSpecializedCooperativeEEENS5_IJNSA_ILi128EEENSA_ILi256EEESF_EEENS_6half_tENS5_IJlSB_lEEESI_SJ_NS4_8TiledMMAINS4_8MMA_AtomIJNS4_4SM904GMMA26MMA_64x256x16_F32F16F16_SSILNSN_5MajorE0ELSP_0ELNSN_7ScaleInE1ELSQ_1EEEEEENS4_6LayoutINS5_IJNSA_ILi2EEESB_SB_EEENS5_IJSB_NSA_ILi0EEESW_EEEEENS5_IJNS4_10UnderscoreESZ_SZ_EEEEENS4_13SM90_TMA_LOADENS4_14ComposedLayoutINS4_7SwizzleILi3ELi4ELi3EEENS4_18smem_ptr_flag_bitsILi16EEENST_INS5_IJNSA_ILi8EEENSA_ILi64EEEEEENS5_IJS19_SB_EEEEEEEvNS4_8identityES12_S1D_vS1E_EENS_8epilogue10collective6detail29Sm90TmaWarpSpecializedAdapterINS1H_15DefaultEpilogueISI_SJ_SJ_NS1G_6thread17LinearCombinationISI_Li1EffLNS1L_9ScaleType4KindE0ELNS_15FloatRoundStyleE2ESI_EENS1_15EpilogueDefaultEEEEEvvEEEEvNT_6ParamsE)
        /*0014*/ 	.word	0x00000000


	//----- nvinfo : EIATTR_MIN_STACK_SIZE
	.align		4
.L_17:
        /*0018*/ 	.byte	0x04, 0x12
        /*001a*/ 	.short	(.L_19 - .L_18)
	.align		4
.L_18:
        /*001c*/ 	.word	index@(_ZN7cutlass13device_kernelINS_4gemm6kernel13GemmUniversalIN4cute5tupleIJiiiiEEENS1_10collective13CollectiveMmaINS1_34MainloopSm90TmaGmmaWarpSpecializedILi7ENS5_IJNS4_1CILi1EEESB_SB_EEENS1_35KernelTmaWarpSpecializedCooperativeEEENS5_IJNSA_ILi128EEENSA_ILi256EEESF_EEENS_6half_tENS5_IJlSB_lEEESI_SJ_NS4_8TiledMMAINS4_8MMA_AtomIJNS4_4SM904GMMA26MMA_64x256x16_F32F16F16_SSILNSN_5MajorE0ELSP_0ELNSN_7ScaleInE1ELSQ_1EEEEEENS4_6LayoutINS5_IJNSA_ILi2EEESB_SB_EEENS5_IJSB_NSA_ILi0EEESW_EEEEENS5_IJNS4_10UnderscoreESZ_SZ_EEEEENS4_13SM90_TMA_LOADENS4_14ComposedLayoutINS4_7SwizzleILi3ELi4ELi3EEENS4_18smem_ptr_flag_bitsILi16EEENST_INS5_IJNSA_ILi8EEENSA_ILi64EEEEEENS5_IJS19_SB_EEEEEEEvNS4_8identityES12_S1D_vS1E_EENS_8epilogue10collective6detail29Sm90TmaWarpSpecializedAdapterINS1H_15DefaultEpilogueISI_SJ_SJ_NS1G_6thread17LinearCombinationISI_Li1EffLNS1L_9ScaleType4KindE0ELNS_15FloatRoundStyleE2ESI_EENS1_15EpilogueDefaultEEEEEvvEEEEvNT_6ParamsE)
        /*0020*/ 	.word	0x00000000
.L_19:


//--------------------- .nv.compat                --------------------------
	.section	.nv.compat,"",@"SHT_CUDA_COMPAT_INFO"
	.align	4
        /*0000*/ 	.byte	0x02, 0x09, 0x01, 0x00, 0x02, 0x02, 0x04, 0x00, 0x02, 0x05, 0x05, 0x00, 0x03, 0x07, 0x01, 0x01
        /*0010*/ 	.byte	0x02, 0x03, 0x01, 0x00, 0x02, 0x06, 0x01, 0x00, 0x04, 0x0b, 0x08, 0x00, 0x00, 0x00, 0x00, 0x00
        /*0020*/ 	.byte	0x00, 0x00, 0x00, 0x00


//--------------------- .nv.info._ZN7cutlass13device_kernelINS_4gemm6kernel13GemmUniversalIN4cute5tupleIJiiiiEEENS1_10collective13CollectiveMmaINS1_34MainloopSm90TmaGmmaWarpSpecializedILi7ENS5_IJNS4_1CILi1EEESB_SB_EEENS1_35KernelTmaWarpSpecializedCooperativeEEENS5_IJNSA_ILi128EEENSA_ILi256EEESF_EEENS_6half_tENS5_IJlSB_lEEESI_SJ_NS4_8TiledMMAINS4_8MMA_AtomIJNS4_4SM904GMMA26MMA_64x256x16_F32F16F16_SSILNSN_5MajorE0ELSP_0ELNSN_7ScaleInE1ELSQ_1EEEEEENS4_6LayoutINS5_IJNSA_ILi2EEESB_SB_EEENS5_IJSB_NSA_ILi0EEESW_EEEEENS5_IJNS4_10UnderscoreESZ_SZ_EEEEENS4_13SM90_TMA_LOADENS4_14ComposedLayoutINS4_7SwizzleILi3ELi4ELi3EEENS4_18smem_ptr_flag_bitsILi16EEENST_INS5_IJNSA_ILi8EEENSA_ILi64EEEEEENS5_IJS19_SB_EEEEEEEvNS4_8identityES12_S1D_vS1E_EENS_8epilogue10collective6detail29Sm90TmaWarpSpecializedAdapterINS1H_15DefaultEpilogueISI_SJ_SJ_NS1G_6thread17LinearCombinationISI_Li1EffLNS1L_9ScaleType4KindE0ELNS_15FloatRoundStyleE2ESI_EENS1_15EpilogueDefaultEEEEEvvEEEEvNT_6ParamsE --------------------------
	.section	.nv.info._ZN7cutlass13device_kernelINS_4gemm6kernel13GemmUniversalIN4cute5tupleIJiiiiEEENS1_10collective13CollectiveMmaINS1_34MainloopSm90TmaGmmaWarpSpecializedILi7ENS5_IJNS4_1CILi1EEESB_SB_EEENS1_35KernelTmaWarpSpecializedCooperativeEEENS5_IJNSA_ILi128EEENSA_ILi256EEESF_EEENS_6half_tENS5_IJlSB_lEEESI_SJ_NS4_8TiledMMAINS4_8MMA_AtomIJNS4_4SM904GMMA26MMA_64x256x16_F32F16F16_SSILNSN_5MajorE0ELSP_0ELNSN_7ScaleInE1ELSQ_1EEEEEENS4_6LayoutINS5_IJNSA_ILi2EEESB_SB_EEENS5_IJSB_NSA_ILi0EEESW_EEEEENS5_IJNS4_10UnderscoreESZ_SZ_EEEEENS4_13SM90_TMA_LOADENS4_14ComposedLayoutINS4_7SwizzleILi3ELi4ELi3EEENS4_18smem_ptr_flag_bitsILi16EEENST_INS5_IJNSA_ILi8EEENSA_ILi64EEEEEENS5_IJS19_SB_EEEEEEEvNS4_8identityES12_S1D_vS1E_EENS_8epilogue10collective6detail29Sm90TmaWarpSpecializedAdapterINS1H_15DefaultEpilogueISI_SJ_SJ_NS1G_6thread17LinearCombinationISI_Li1EffLNS1L_9ScaleType4KindE0ELNS_15FloatRoundStyleE2ESI_EENS1_15EpilogueDefaultEEEEEvvEEEEvNT_6ParamsE,"",@"SHT_CUDA_INFO"
	.sectionflags	@""
	.align	4


	//----- nvinfo : EIATTR_CUDA_API_VERSION
	.align		4
        /*0000*/ 	.byte	0x04, 0x37
        /*0002*/ 	.short	(.L_21 - .L_20)
.L_20:
        /*0004*/ 	.word	0x00000082


	//----- nvinfo : EIATTR_KPARAM_INFO
	.align		4
.L_21:
        /*0008*/ 	.byte	0x04, 0x17
        /*000a*/ 	.short	(.L_23 - .L_22)
.L_22:
        /*000c*/ 	.word	0x00000000
        /*0010*/ 	.short	0x0000
        /*0012*/ 	.short	0x0070
        /*0014*/ 	.byte	0x00, 0xf0, 0x01, 0x10


	//----- nvinfo : EIATTR_SPARSE_MMA_MASK
	.align		4
.L_23:
        /*0018*/ 	.byte	0x03, 0x50
        /*001a*/ 	.short	0x0000


	//----- nvinfo : EIATTR_MAXREG_COUNT
	.align		4
        /*001c*/ 	.byte	0x03, 0x1b
        /*001e*/ 	.short	0x00a8


	//----- nvinfo : EIATTR_NUM_BARRIERS
	.align		4
        /*0020*/ 	.byte	0x02, 0x4c
        /*0022*/ 	.byte	0x01
	.zero		1


	//----- nvinfo : EIATTR_EXTERNS
	.align		4
        /*0024*/ 	.byte	0x04, 0x0f
        /*0026*/ 	.short	(.L_25 - .L_24)


	//   ....[0]....
	.align		4
.L_24:
        /*0028*/ 	.word	index@(__assertfail)


	//----- nvinfo : EIATTR_MERCURY_ISA_VERSION
	.align		4
.L_25:
        /*002c*/ 	.byte	0x03, 0x5f
        /*002e*/ 	.short	0x0101


	//----- nvinfo : EIATTR_INT_WARP_WIDE_INSTR_OFFSETS
	.align		4
        /*0030*/ 	.byte	0x04, 0x31
        /*0032*/ 	.short	(.L_27 - .L_26)


	//   ....[0]....
.L_26:
        /*0034*/ 	.word	0x00000410


	//   ....[1]....
        /*0038*/ 	.word	0x00000440


	//   ....[2]....
        /*003c*/ 	.word	0x00000520


	//----- nvinfo : EIATTR_COOP_GROUP_MASK_REGIDS
	.align		4
.L_27:
        /*0040*/ 	.byte	0x04, 0x29
        /*0042*/ 	.short	(.L_29 - .L_28)


	//   ....[0]....
.L_28:
        /*0044*/ 	.word	0xffffffff


	//   ....[1]....
        /*0048*/ 	.word	0xffffffff


	//   ....[2]....
        /*004c*/ 	.word	0xffffffff


	//   ....[3]....
        /*0050*/ 	.word	0xffffffff


	//   ....[4]....
        /*0054*/ 	.word	0xffffffff


	//----- nvinfo : EIATTR_COOP_GROUP_INSTR_OFFSETS
	.align		4
.L_29:
        /*0058*/ 	.byte	0x04, 0x28
        /*005a*/ 	.short	(.L_31 - .L_30)


	//   ....[0]....
.L_30:
        /*005c*/ 	.word	0x00000060


	//   ....[1]....
        /*0060*/ 	.word	0x00000070


	//   ....[2]....
        /*0064*/ 	.word	0x00000130


	//   ....[3]....
        /*0068*/ 	.word	0x00000320


	//   ....[4]....
        /*006c*/ 	.word	0x00000fd0


	//----- nvinfo : EIATTR_REG_RECONFIG
	.align		4
.L_31:
        /*0070*/ 	.byte	0x01, 0x54
	.zero		2


	//----- nvinfo : EIATTR_SYSCALL_OFFSETS
	.align		4
        /*0074*/ 	.byte	0x04, 0x46
        /*0076*/ 	.short	(.L_33 - .L_32)


	//   ....[0]....
.L_32:
        /*0078*/ 	.word	0x00001190


	//----- nvinfo : EIATTR_MBARRIER_INSTR_OFFSETS
	.align		4
.L_33:
        /*007c*/ 	.byte	0x04, 0x39
        /*007e*/ 	.short	(.L_35 - .L_34)


	//   ....[0]....
.L_34:
        /*0080*/ 	.word	0x00000230
        /*0084*/ 	.word	0x000000ff
        /*0088*/ 	.word	0x00000000
        /*008c*/ 	.short	0x0100
        /*008e*/ 	.byte	0x08
	.zero		1


	//   ....[1]....
        /*0090*/ 	.word	0x00000240
        /*0094*/ 	.word	0x000000ff
        /*0098*/ 	.word	0x00000038
        /*009c*/ 	.short	0x0100
        /*009e*/ 	.byte	0x08
	.zero		1


	//   ....[2]....
        /*00a0*/ 	.word	0x00000250
        /*00a4*/ 	.word	0x000000ff
        /*00a8*/ 	.word	0x00000008
        /*00ac*/ 	.short	0x0100
        /*00ae*/ 	.byte	0x08
	.zero		1


	//   ....[3]....
        /*00b0*/ 	.word	0x00000260
        /*00b4*/ 	.word	0x000000ff
        /*00b8*/ 	.word	0x00000040
        /*00bc*/ 	.short	0x0100
        /*00be*/ 	.byte	0x08
	.zero		1


	//   ....[4]....
        /*00c0*/ 	.word	0x00000270
        /*00c4*/ 	.word	0x000000ff
        /*00c8*/ 	.word	0x00000010
        /*00cc*/ 	.short	0x0100
        /*00ce*/ 	.byte	0x08
	.zero		1


	//   ....[5]....
        /*00d0*/ 	.word	0x00000280
        /*00d4*/ 	.word	0x000000ff
        /*00d8*/ 	.word	0x00000048
        /*00dc*/ 	.short	0x0100
        /*00de*/ 	.byte	0x08
	.zero		1


	//   ....[6]....
        /*00e0*/ 	.word	0x00000290
        /*00e4*/ 	.word	0x000000ff
        /*00e8*/ 	.word	0x00000018
        /*00ec*/ 	.short	0x0100
        /*00ee*/ 	.byte	0x08
	.zero		1


	//   ....[7]....
        /*00f0*/ 	.word	0x000002a0
        /*00f4*/ 	.word	0x000000ff
        /*00f8*/ 	.word	0x00000050
        /*00fc*/ 	.short	0x0100
        /*00fe*/ 	.byte	0x08
	.zero		1


	//   ....[8]....
        /*0100*/ 	.word	0x000002b0
        /*0104*/ 	.word	0x000000ff
        /*0108*/ 	.word	0x00000020
        /*010c*/ 	.short	0x0100
        /*010e*/ 	.byte	0x08
	.zero		1


	//   ....[9]....
        /*0110*/ 	.word	0x000002c0
        /*0114*/ 	.word	0x000000ff
        /*0118*/ 	.word	0x00000058
        /*011c*/ 	.short	0x0100
        /*011e*/ 	.byte	0x08
	.zero		1


	//   ....[10]....
        /*0120*/ 	.word	0x000002d0
        /*0124*/ 	.word	0x000000ff
        /*0128*/ 	.word	0x00000028
        /*012c*/ 	.short	0x0100
        /*012e*/ 	.byte	0x08
	.zero		1


	//   ....[11]....
        /*0130*/ 	.word	0x000002e0
        /*0134*/ 	.word	0x000000ff
        /*0138*/ 	.word	0x00000060
        /*013c*/ 	.short	0x0100
        /*013e*/ 	.byte	0x08
	.zero		1


	//   ....[12]....
        /*0140*/ 	.word	0x000002f0
        /*0144*/ 	.word	0x000000ff
        /*0148*/ 	.word	0x00000030
        /*014c*/ 	.short	0x0100
        /*014e*/ 	.byte	0x08
	.zero		1


	//   ....[13]....
        /*0150*/ 	.word	0x00000300
        /*0154*/ 	.word	0x000000ff
        /*0158*/ 	.word	0x00000068
        /*015c*/ 	.short	0x0100
        /*015e*/ 	.byte	0x08
	.zero		1


	//   ....[14]....
        /*0160*/ 	.word	0x00000590
        /*0164*/ 	.word	0x000000ff
        /*0168*/ 	.word	0x00000080
        /*016c*/ 	.short	0x0100
        /*016e*/ 	.byte	0x06
	.zero		1


	//   ....[15]....
        /*0170*/ 	.word	0x000005f0
        /*0174*/ 	.word	0x000000ff
        /*0178*/ 	.word	0x00000088
        /*017c*/ 	.short	0x0100
        /*017e*/ 	.byte	0x06
	.zero		1


	//   ....[16]....
        /*0180*/ 	.word	0x00001210
        /*0184*/ 	.word	0x00000003
        /*0188*/ 	.word	0x00000000
        /*018c*/ 	.short	0x010a
        /*018e*/ 	.byte	0x3f
	.zero		1


	//   ....[17]....
        /*0190*/ 	.word	0x00001250
        /*0194*/ 	.word	0x00000003
        /*0198*/ 	.word	0x00000000
        /*019c*/ 	.short	0x010a
        /*019e*/ 	.byte	0x3f
	.zero		1


	//   ....[18]....
        /*01a0*/ 	.word	0x00001820
        /*01a4*/ 	.word	0x000000ff
        /*01a8*/ 	.word	0x00000000
        /*01ac*/ 	.short	0x010a
        /*01ae*/ 	.byte	0x09
	.zero		1


	//   ....[19]....
        /*01b0*/ 	.word	0x00001860
        /*01b4*/ 	.word	0x000000ff
        /*01b8*/ 	.word	0x00000000
        /*01bc*/ 	.short	0x010a
        /*01be*/ 	.byte	0x09
	.zero		1


	//   ....[20]....
        /*01c0*/ 	.word	0x00001cf0
        /*01c4*/ 	.word	0x000000ff
        /*01c8*/ 	.word	0x00000000
        /*01cc*/ 	.short	0x0101
        /*01ce*/ 	.byte	0x08
	.zero		1


	//   ....[21]....
        /*01d0*/ 	.word	0x00001f10
        /*01d4*/ 	.word	0x000000ff
        /*01d8*/ 	.word	0x00000000
        /*01dc*/ 	.short	0x0101
        /*01de*/ 	.byte	0x04
	.zero		1


	//   ....[22]....
        /*01e0*/ 	.word	0x0000ada0
        /*01e4*/ 	.word	0x0000000e
        /*01e8*/ 	.word	0x00000038
        /*01ec*/ 	.short	0x010a
        /*01ee*/ 	.byte	0x3f
	.zero		1


	//   ....[23]....
        /*01f0*/ 	.word	0x0000b240
        /*01f4*/ 	.word	0x00000006
        /*01f8*/ 	.word	0x00000088
        /*01fc*/ 	.short	0x0101
        /*01fe*/ 	.byte	0x3f
	.zero		1


	//   ....[24]....
        /*0200*/ 	.word	0x0000b930
        /*0204*/ 	.word	0x00000007
        /*0208*/ 	.word	0x00000000
        /*020c*/ 	.short	0x010a
        /*020e*/ 	.byte	0x3f
	.zero		1


	//   ....[25]....
        /*0210*/ 	.word	0x0000b9b0
        /*0214*/ 	.word	0x00000009
        /*0218*/ 	.word	0x00000000
        /*021c*/ 	.short	0x010a
        /*021e*/ 	.byte	0x3f
	.zero		1


	//   ....[26]....
        /*0220*/ 	.word	0x0000ba40
        /*0224*/ 	.word	0x00000006
        /*0228*/ 	.word	0x00000000
        /*022c*/ 	.short	0x010a
        /*022e*/ 	.byte	0x3f
	.zero		1


	//   ....[27]....
        /*0230*/ 	.word	0x0000bad0
        /*0234*/ 	.word	0x00000009
        /*0238*/ 	.word	0x00000000
        /*023c*/ 	.short	0x010a
        /*023e*/ 	.byte	0x3f
	.zero		1


	//   ....[28]....
        /*0240*/ 	.word	0x0000bb60
        /*0244*/ 	.word	0x00000006
        /*0248*/ 	.word	0x00000000
        /*024c*/ 	.short	0x010a
        /*024e*/ 	.byte	0x3f
	.zero		1


	//   ....[29]....
        /*0250*/ 	.word	0x0000bbf0
        /*0254*/ 	.word	0x00000009
        /*0258*/ 	.word	0x00000000
        /*025c*/ 	.short	0x010a
        /*025e*/ 	.byte	0x3f
	.zero		1


	//   ....[30]....
        /*0260*/ 	.word	0x0000bc80
        /*0264*/ 	.word	0x00000003
        /*0268*/ 	.word	0x00000000
        /*026c*/ 	.short	0x010a
        /*026e*/ 	.byte	0x3f
	.zero		1


	//   ....[31]....
        /*0270*/ 	.word	0x0000bce0
        /*0274*/ 	.word	0x00000003
        /*0278*/ 	.word	0x00000000
        /*027c*/ 	.short	0x010a
        /*027e*/ 	.byte	0x3f
	.zero		1


	//   ....[32]....
        /*0280*/ 	.word	0x0000bd40
        /*0284*/ 	.word	0x00000004
        /*0288*/ 	.word	0x00000000
        /*028c*/ 	.short	0x010a
        /*028e*/ 	.byte	0x3f
	.zero		1


	//   ....[33]....
        /*0290*/ 	.word	0x0000be10
        /*0294*/ 	.word	0x0000000e
        /*0298*/ 	.word	0x00000038
        /*029c*/ 	.short	0x010a
        /*029e*/ 	.byte	0x3f
	.zero		1


	//   ....[34]....
        /*02a0*/ 	.word	0x0000bee0
        /*02a4*/ 	.word	0x00000007
        /*02a8*/ 	.word	0x00000000
        /*02ac*/ 	.short	0x010a
        /*02ae*/ 	.byte	0x3f
	.zero		1


	//   ....[35]....
        /*02b0*/ 	.word	0x0000bf30
        /*02b4*/ 	.word	0x00000009
        /*02b8*/ 	.word	0x00000000
        /*02bc*/ 	.short	0x010a
        /*02be*/ 	.byte	0x3f
	.zero		1


	//   ....[36]....
        /*02c0*/ 	.word	0x0000bf80
        /*02c4*/ 	.word	0x00000006
        /*02c8*/ 	.word	0x00000000
        /*02cc*/ 	.short	0x010a
        /*02ce*/ 	.byte	0x3f
	.zero		1


	//   ....[37]....
        /*02d0*/ 	.word	0x0000bfd0
        /*02d4*/ 	.word	0x00000009
        /*02d8*/ 	.word	0x00000000
        /*02dc*/ 	.short	0x010a
        /*02de*/ 	.byte	0x3f
	.zero		1


	//   ....[38]....
        /*02e0*/ 	.word	0x0000c020
        /*02e4*/ 	.word	0x00000006
        /*02e8*/ 	.word	0x00000000
        /*02ec*/ 	.short	0x010a
        /*02ee*/ 	.byte	0x3f
	.zero		1


	//   ....[39]....
        /*02f0*/ 	.word	0x0000c070
        /*02f4*/ 	.word	0x00000009
        /*02f8*/ 	.word	0x00000000
        /*02fc*/ 	.short	0x010a
        /*02fe*/ 	.byte	0x3f
	.zero		1


	//----- nvinfo : EIATTR_NUM_MBARRIERS
	.align		4
.L_35:
        /*0300*/ 	.byte	0x03, 0x38
        /*0302*/ 	.short	0x0010


	//----- nvinfo : EIATTR_EXIT_INSTR_OFFSETS
	.align		4
        /*0304*/ 	.byte	0x04, 0x1c
        /*0306*/ 	.short	(.L_37 - .L_36)


	//   ....[0]....
.L_36:
        /*0308*/ 	.word	0x00000640


	//   ....[1]....
        /*030c*/ 	.word	0x00000f00


	//   ....[2]....
        /*0310*/ 	.word	0x0000a410


	//   ....[3]....
        /*0314*/ 	.word	0x0000aa40


	//   ....[4]....
        /*0318*/ 	.word	0x0000bcd0


	//----- nvinfo : EIATTR_MAX_THREADS
	.align		4
.L_37:
        /*031c*/ 	.byte	0x04, 0x05
        /*031e*/ 	.short	(.L_39 - .L_38)
.L_38:
        /*0320*/ 	.word	0x00000180
        /*0324*/ 	.word	0x00000001
        /*0328*/ 	.word	0x00000001


	//----- nvinfo : EIATTR_CRS_STACK_SIZE
	.align		4
.L_39:
        /*032c*/ 	.byte	0x04, 0x1e
        /*032e*/ 	.short	(.L_41 - .L_40)
.L_40:
        /*0330*/ 	.word	0x00000000


	//----- nvinfo : EIATTR_CBANK_PARAM_SIZE
	.align		4
.L_41:
        /*0334*/ 	.byte	0x03, 0x19
        /*0336*/ 	.short	0x0470


	//----- nvinfo : EIATTR_PARAM_CBANK
	.align		4
        /*0338*/ 	.byte	0x04, 0x0a
        /*033a*/ 	.short	(.L_43 - .L_42)
	.align		4
.L_42:
        /*033c*/ 	.word	index@(.nv.constant0._ZN7cutlass13device_kernelINS_4gemm6kernel13GemmUniversalIN4cute5tupleIJiiiiEEENS1_10collective13CollectiveMmaINS1_34MainloopSm90TmaGmmaWarpSpecializedILi7ENS5_IJNS4_1CILi1EEESB_SB_EEENS1_35KernelTmaWarpSpecializedCooperativeEEENS5_IJNSA_ILi128EEENSA_ILi256EEESF_EEENS_6half_tENS5_IJlSB_lEEESI_SJ_NS4_8TiledMMAINS4_8MMA_AtomIJNS4_4SM904GMMA26MMA_64x256x16_F32F16F16_SSILNSN_5MajorE0ELSP_0ELNSN_7ScaleInE1ELSQ_1EEEEEENS4_6LayoutINS5_IJNSA_ILi2EEESB_SB_EEENS5_IJSB_NSA_ILi0EEESW_EEEEENS5_IJNS4_10UnderscoreESZ_SZ_EEEEENS4_13SM90_TMA_LOADENS4_14ComposedLayoutINS4_7SwizzleILi3ELi4ELi3EEENS4_18smem_ptr_flag_bitsILi16EEENST_INS5_IJNSA_ILi8EEENSA_ILi64EEEEEENS5_IJS19_SB_EEEEEEEvNS4_8identityES12_S1D_vS1E_EENS_8epilogue10collective6detail29Sm90TmaWarpSpecializedAdapterINS1H_15DefaultEpilogueISI_SJ_SJ_NS1G_6thread17LinearCombinationISI_Li1EffLNS1L_9ScaleType4KindE0ELNS_15FloatRoundStyleE2ESI_EENS1_15EpilogueDefaultEEEEEvvEEEEvNT_6ParamsE)
        /*0340*/ 	.short	0x0210
        /*0342*/ 	.short	0x0470


	//----- nvinfo : EIATTR_SW_WAR
	.align		4
.L_43:
        /*0344*/ 	.byte	0x04, 0x36
        /*0346*/ 	.short	(.L_45 - .L_44)
.L_44:
        /*0348*/ 	.word	0x00000008
.L_45:


//--------------------- .nv.callgraph             --------------------------
	.section	.nv.callgraph,"",@"SHT_CUDA_CALLGRAPH"
	.align	4
	.sectionentsize	8
	.align		4
        /*0000*/ 	.word	0x00000000
	.align		4
        /*0004*/ 	.word	0xffffffff
	.align		4
        /*0008*/ 	.word	index@(_ZN7cutlass13device_kernelINS_4gemm6kernel13GemmUniversalIN4cute5tupleIJiiiiEEENS1_10collective13CollectiveMmaINS1_34MainloopSm90TmaGmmaWarpSpecializedILi7ENS5_IJNS4_1CILi1EEESB_SB_EEENS1_35KernelTmaWarpSpecializedCooperativeEEENS5_IJNSA_ILi128EEENSA_ILi256EEESF_EEENS_6half_tENS5_IJlSB_lEEESI_SJ_NS4_8TiledMMAINS4_8MMA_AtomIJNS4_4SM904GMMA26MMA_64x256x16_F32F16F16_SSILNSN_5MajorE0ELSP_0ELNSN_7ScaleInE1ELSQ_1EEEEEENS4_6LayoutINS5_IJNSA_ILi2EEESB_SB_EEENS5_IJSB_NSA_ILi0EEESW_EEEEENS5_IJNS4_10UnderscoreESZ_SZ_EEEEENS4_13SM90_TMA_LOADENS4_14ComposedLayoutINS4_7SwizzleILi3ELi4ELi3EEENS4_18smem_ptr_flag_bitsILi16EEENST_INS5_IJNSA_ILi8EEENSA_ILi64EEEEEENS5_IJS19_SB_EEEEEEEvNS4_8identityES12_S1D_vS1E_EENS_8epilogue10collective6detail29Sm90TmaWarpSpecializedAdapterINS1H_15DefaultEpilogueISI_SJ_SJ_NS1G_6thread17LinearCombinationISI_Li1EffLNS1L_9ScaleType4KindE0ELNS_15FloatRoundStyleE2ESI_EENS1_15EpilogueDefaultEEEEEvvEEEEvNT_6ParamsE)
	.align		4
        /*000c*/ 	.word	index@(__assertfail)
	.align		4
        /*0010*/ 	.word	0x00000000
	.align		4
        /*0014*/ 	.word	0xfffffffe
	.align		4
        /*0018*/ 	.word	0x00000000
	.align		4
        /*001c*/ 	.word	0xfffffffd
	.align		4
        /*0020*/ 	.word	0x00000000
	.align		4
        /*0024*/ 	.word	0xfffffffc


//--------------------- .nv.constant4             --------------------------
	.section	.nv.constant4,"a",@progbits
	.align	8
	.align		8
.nv.constant4:
        /*0000*/ 	.dword	__assertfail
	.align		8
        /*0008*/ 	.dword	__unnamed_1
	.align		8
        /*0010*/ 	.dword	_ZN40_INTERNAL_a678399e_4_k_cu_a9201b19_229954cuda3std3__45__cpo5beginE
	.align		8
        /*0018*/ 	.dword	_ZN40_INTERNAL_a678399e_4_k_cu_a9201b19_229954cuda3std3__45__cpo3endE
	.align		8
        /*0020*/ 	.dword	_ZN40_INTERNAL_a678399e_4_k_cu_a9201b19_229954cuda3std3__45__cpo6cbeginE
	.align		8
        /*0028*/ 	.dword	_ZN40_INTERNAL_a678399e_4_k_cu_a9201b19_229954cuda3std3__45__cpo4cendE
	.align		8
        /*0030*/ 	.dword	_ZN40_INTERNAL_a678399e_4_k_cu_a9201b19_229954cuda3std3__442_GLOBAL__N__a678399e_4_k_cu_a9201b19_229956ignoreE
	.align		8
        /*0038*/ 	.dword	_ZN40_INTERNAL_a678399e_4_k_cu_a9201b19_229954cuda3std3__419piecewise_constructE
	.align		8
        /*0040*/ 	.dword	_ZN40_INTERNAL_a678399e_4_k_cu_a9201b19_229954cuda3std3__48in_placeE
	.align		8
        /*0048*/ 	.dword	_ZN40_INTERNAL_a678399e_4_k_cu_a9201b19_229954cuda3std6ranges3__45__cpo4swapE
	.align		8
        /*0050*/ 	.dword	_ZN40_INTERNAL_a678399e_4_k_cu_a9201b19_229954cuda3std6ranges3__45__cpo9iter_moveE
	.align		8
        /*0058*/ 	.dword	_ZN40_INTERNAL_a678399e_4_k_cu_a9201b19_229954cute7productE
	.align		8
        /*0060*/ 	.dword	_ZN40_INTERNAL_a678399e_4_k_cu_a9201b19_229954cute1_E
	.align		8
        /*0068*/ 	.dword	$str$22
	.align		8
        /*0070*/ 	.dword	$str$23


//--------------------- .text._ZN7cutlass13device_kernelINS_4gemm6kernel13GemmUniversalIN4cute5tupleIJiiiiEEENS1_10collective13CollectiveMmaINS1_34MainloopSm90TmaGmmaWarpSpecializedILi7ENS5_IJNS4_1CILi1EEESB_SB_EEENS1_35KernelTmaWarpSpecializedCooperativeEEENS5_IJNSA_ILi128EEENSA_ILi256EEESF_EEENS_6half_tENS5_IJlSB_lEEESI_SJ_NS4_8TiledMMAINS4_8MMA_AtomIJNS4_4SM904GMMA26MMA_64x256x16_F32F16F16_SSILNSN_5MajorE0ELSP_0ELNSN_7ScaleInE1ELSQ_1EEEEEENS4_6LayoutINS5_IJNSA_ILi2EEESB_SB_EEENS5_IJSB_NSA_ILi0EEESW_EEEEENS5_IJNS4_10UnderscoreESZ_SZ_EEEEENS4_13SM90_TMA_LOADENS4_14ComposedLayoutINS4_7SwizzleILi3ELi4ELi3EEENS4_18smem_ptr_flag_bitsILi16EEENST_INS5_IJNSA_ILi8EEENSA_ILi64EEEEEENS5_IJS19_SB_EEEEEEEvNS4_8identityES12_S1D_vS1E_EENS_8epilogue10collective6detail29Sm90TmaWarpSpecializedAdapterINS1H_15DefaultEpilogueISI_SJ_SJ_NS1G_6thread17LinearCombinationISI_Li1EffLNS1L_9ScaleType4KindE0ELNS_15FloatRoundStyleE2ESI_EENS1_15EpilogueDefaultEEEEEvvEEEEvNT_6ParamsE --------------------------
	.section	.text._ZN7cutlass13device_kernelINS_4gemm6kernel13GemmUniversalIN4cute5tupleIJiiiiEEENS1_10collective13CollectiveMmaINS1_34MainloopSm90TmaGmmaWarpSpecializedILi7ENS5_IJNS4_1CILi1EEESB_SB_EEENS1_35KernelTmaWarpSpecializedCooperativeEEENS5_IJNSA_ILi128EEENSA_ILi256EEESF_EEENS_6half_tENS5_IJlSB_lEEESI_SJ_NS4_8TiledMMAINS4_8MMA_AtomIJNS4_4SM904GMMA26MMA_64x256x16_F32F16F16_SSILNSN_5MajorE0ELSP_0ELNSN_7ScaleInE1ELSQ_1EEEEEENS4_6LayoutINS5_IJNSA_ILi2EEESB_SB_EEENS5_IJSB_NSA_ILi0EEESW_EEEEENS5_IJNS4_10UnderscoreESZ_SZ_EEEEENS4_13SM90_TMA_LOADENS4_14ComposedLayoutINS4_7SwizzleILi3ELi4ELi3EEENS4_18smem_ptr_flag_bitsILi16EEENST_INS5_IJNSA_ILi8EEENSA_ILi64EEEEEENS5_IJS19_SB_EEEEEEEvNS4_8identityES12_S1D_vS1E_EENS_8epilogue10collective6detail29Sm90TmaWarpSpecializedAdapterINS1H_15DefaultEpilogueISI_SJ_SJ_NS1G_6thread17LinearCombinationISI_Li1EffLNS1L_9ScaleType4KindE0ELNS_15FloatRoundStyleE2ESI_EENS1_15EpilogueDefaultEEEEEvvEEEEvNT_6ParamsE,"ax",@progbits
	.align	128
.text._ZN7cutlass13device_kernelINS_4gemm6kernel13GemmUniversalIN4cute5tupleIJiiiiEEENS1_10collective13CollectiveMmaINS1_34MainloopSm90TmaGmmaWarpSpecializedILi7ENS5_IJNS4_1CILi1EEESB_SB_EEENS1_35KernelTmaWarpSpecializedCooperativeEEENS5_IJNSA_ILi128EEENSA_ILi256EEESF_EEENS_6half_tENS5_IJlSB_lEEESI_SJ_NS4_8TiledMMAINS4_8MMA_AtomIJNS4_4SM904GMMA26MMA_64x256x16_F32F16F16_SSILNSN_5MajorE0ELSP_0ELNSN_7ScaleInE1ELSQ_1EEEEEENS4_6LayoutINS5_IJNSA_ILi2EEESB_SB_EEENS5_IJSB_NSA_ILi0EEESW_EEEEENS5_IJNS4_10UnderscoreESZ_SZ_EEEEENS4_13SM90_TMA_LOADENS4_14ComposedLayoutINS4_7SwizzleILi3ELi4ELi3EEENS4_18smem_ptr_flag_bitsILi16EEENST_INS5_IJNSA_ILi8EEENSA_ILi64EEEEEENS5_IJS19_SB_EEEEEEEvNS4_8identityES12_S1D_vS1E_EENS_8epilogue10collective6detail29Sm90TmaWarpSpecializedAdapterINS1H_15DefaultEpilogueISI_SJ_SJ_NS1G_6thread17LinearCombinationISI_Li1EffLNS1L_9ScaleType4KindE0ELNS_15FloatRoundStyleE2ESI_EENS1_15EpilogueDefaultEEEEEvvEEEEvNT_6ParamsE:
        .type           _ZN7cutlass13device_kernelINS_4gemm6kernel13GemmUniversalIN4cute5tupleIJiiiiEEENS1_10collective13CollectiveMmaINS1_34MainloopSm90TmaGmmaWarpSpecializedILi7ENS5_IJNS4_1CILi1EEESB_SB_EEENS1_35KernelTmaWarpSpecializedCooperativeEEENS5_IJNSA_ILi128EEENSA_ILi256EEESF_EEENS_6half_tENS5_IJlSB_lEEESI_SJ_NS4_8TiledMMAINS4_8MMA_AtomIJNS4_4SM904GMMA26MMA_64x256x16_F32F16F16_SSILNSN_5MajorE0ELSP_0ELNSN_7ScaleInE1ELSQ_1EEEEEENS4_6LayoutINS5_IJNSA_ILi2EEESB_SB_EEENS5_IJSB_NSA_ILi0EEESW_EEEEENS5_IJNS4_10UnderscoreESZ_SZ_EEEEENS4_13SM90_TMA_LOADENS4_14ComposedLayoutINS4_7SwizzleILi3ELi4ELi3EEENS4_18smem_ptr_flag_bitsILi16EEENST_INS5_IJNSA_ILi8EEENSA_ILi64EEEEEENS5_IJS19_SB_EEEEEEEvNS4_8identityES12_S1D_vS1E_EENS_8epilogue10collective6detail29Sm90TmaWarpSpecializedAdapterINS1H_15DefaultEpilogueISI_SJ_SJ_NS1G_6thread17LinearCombinationISI_Li1EffLNS1L_9ScaleType4KindE0ELNS_15FloatRoundStyleE2ESI_EENS1_15EpilogueDefaultEEEEEvvEEEEvNT_6ParamsE,@function
        .size           _ZN7cutlass13device_kernelINS_4gemm6kernel13GemmUniversalIN4cute5tupleIJiiiiEEENS1_10collective13CollectiveMmaINS1_34MainloopSm90TmaGmmaWarpSpecializedILi7ENS5_IJNS4_1CILi1EEESB_SB_EEENS1_35KernelTmaWarpSpecializedCooperativeEEENS5_IJNSA_ILi128EEENSA_ILi256EEESF_EEENS_6half_tENS5_IJlSB_lEEESI_SJ_NS4_8TiledMMAINS4_8MMA_AtomIJNS4_4SM904GMMA26MMA_64x256x16_F32F16F16_SSILNSN_5MajorE0ELSP_0ELNSN_7ScaleInE1ELSQ_1EEEEEENS4_6LayoutINS5_IJNSA_ILi2EEESB_SB_EEENS5_IJSB_NSA_ILi0EEESW_EEEEENS5_IJNS4_10UnderscoreESZ_SZ_EEEEENS4_13SM90_TMA_LOADENS4_14ComposedLayoutINS4_7SwizzleILi3ELi4ELi3EEENS4_18smem_ptr_flag_bitsILi16EEENST_INS5_IJNSA_ILi8EEENSA_ILi64EEEEEENS5_IJS19_SB_EEEEEEEvNS4_8identityES12_S1D_vS1E_EENS_8epilogue10collective6detail29Sm90TmaWarpSpecializedAdapterINS1H_15DefaultEpilogueISI_SJ_SJ_NS1G_6thread17LinearCombinationISI_Li1EffLNS1L_9ScaleType4KindE0ELNS_15FloatRoundStyleE2ESI_EENS1_15EpilogueDefaultEEEEEvvEEEEvNT_6ParamsE,(.L_x_328 - _ZN7cutlass13device_kernelINS_4gemm6kernel13GemmUniversalIN4cute5tupleIJiiiiEEENS1_10collective13CollectiveMmaINS1_34MainloopSm90TmaGmmaWarpSpecializedILi7ENS5_IJNS4_1CILi1EEESB_SB_EEENS1_35KernelTmaWarpSpecializedCooperativeEEENS5_IJNSA_ILi128EEENSA_ILi256EEESF_EEENS_6half_tENS5_IJlSB_lEEESI_SJ_NS4_8TiledMMAINS4_8MMA_AtomIJNS4_4SM904GMMA26MMA_64x256x16_F32F16F16_SSILNSN_5MajorE0ELSP_0ELNSN_7ScaleInE1ELSQ_1EEEEEENS4_6LayoutINS5_IJNSA_ILi2EEESB_SB_EEENS5_IJSB_NSA_ILi0EEESW_EEEEENS5_IJNS4_10UnderscoreESZ_SZ_EEEEENS4_13SM90_TMA_LOADENS4_14ComposedLayoutINS4_7SwizzleILi3ELi4ELi3EEENS4_18smem_ptr_flag_bitsILi16EEENST_INS5_IJNSA_ILi8EEENSA_ILi64EEEEEENS5_IJS19_SB_EEEEEEEvNS4_8identityES12_S1D_vS1E_EENS_8epilogue10collective6detail29Sm90TmaWarpSpecializedAdapterINS1H_15DefaultEpilogueISI_SJ_SJ_NS1G_6thread17LinearCombinationISI_Li1EffLNS1L_9ScaleType4KindE0ELNS_15FloatRoundStyleE2ESI_EENS1_15EpilogueDefaultEEEEEvvEEEEvNT_6ParamsE)
        .other          _ZN7cutlass13device_kernelINS_4gemm6kernel13GemmUniversalIN4cute5tupleIJiiiiEEENS1_10collective13CollectiveMmaINS1_34MainloopSm90TmaGmmaWarpSpecializedILi7ENS5_IJNS4_1CILi1EEESB_SB_EEENS1_35KernelTmaWarpSpecializedCooperativeEEENS5_IJNSA_ILi128EEENSA_ILi256EEESF_EEENS_6half_tENS5_IJlSB_lEEESI_SJ_NS4_8TiledMMAINS4_8MMA_AtomIJNS4_4SM904GMMA26MMA_64x256x16_F32F16F16_SSILNSN_5MajorE0ELSP_0ELNSN_7ScaleInE1ELSQ_1EEEEEENS4_6LayoutINS5_IJNSA_ILi2EEESB_SB_EEENS5_IJSB_NSA_ILi0EEESW_EEEEENS5_IJNS4_10UnderscoreESZ_SZ_EEEEENS4_13SM90_TMA_LOADENS4_14ComposedLayoutINS4_7SwizzleILi3ELi4ELi3EEENS4_18smem_ptr_flag_bitsILi16EEENST_INS5_IJNSA_ILi8EEENSA_ILi64EEEEEENS5_IJS19_SB_EEEEEEEvNS4_8identityES12_S1D_vS1E_EENS_8epilogue10collective6detail29Sm90TmaWarpSpecializedAdapterINS1H_15DefaultEpilogueISI_SJ_SJ_NS1G_6thread17LinearCombinationISI_Li1EffLNS1L_9ScaleType4KindE0ELNS_15FloatRoundStyleE2ESI_EENS1_15EpilogueDefaultEEEEEvvEEEEvNT_6ParamsE,@"STO_CUDA_ENTRY STV_DEFAULT"
_ZN7cutlass13device_kernelINS_4gemm6kernel13GemmUniversalIN4cute5tupleIJiiiiEEENS1_10collective13CollectiveMmaINS1_34MainloopSm90TmaGmmaWarpSpecializedILi7ENS5_IJNS4_1CILi1EEESB_SB_EEENS1_35KernelTmaWarpSpecializedCooperativeEEENS5_IJNSA_ILi128EEENSA_ILi256EEESF_EEENS_6half_tENS5_IJlSB_lEEESI_SJ_NS4_8TiledMMAINS4_8MMA_AtomIJNS4_4SM904GMMA26MMA_64x256x16_F32F16F16_SSILNSN_5MajorE0ELSP_0ELNSN_7ScaleInE1ELSQ_1EEEEEENS4_6LayoutINS5_IJNSA_ILi2EEESB_SB_EEENS5_IJSB_NSA_ILi0EEESW_EEEEENS5_IJNS4_10UnderscoreESZ_SZ_EEEEENS4_13SM90_TMA_LOADENS4_14ComposedLayoutINS4_7SwizzleILi3ELi4ELi3EEENS4_18smem_ptr_flag_bitsILi16EEENST_INS5_IJNSA_ILi8EEENSA_ILi64EEEEEENS5_IJS19_SB_EEEEEEEvNS4_8identityES12_S1D_vS1E_EENS_8epilogue10collective6detail29Sm90TmaWarpSpecializedAdapterINS1H_15DefaultEpilogueISI_SJ_SJ_NS1G_6thread17LinearCombinationISI_Li1EffLNS1L_9ScaleType4KindE0ELNS_15FloatRoundStyleE2ESI_EENS1_15EpilogueDefaultEEEEEvvEEEEvNT_6ParamsE:
[----:B------:R-:W0:Y:S01]  /*0000*/  LDC R1, c[0x0][0x28] ;  /* 0x00000a00ff017b82 */ /* 0x000e220000000800 */
[----:B------:R-:W1:Y:S01]  /*0010*/  S2R R18, SR_TID.X ;  /* 0x0000000000127919 */ /* 0x000e620000002100 */
[----:B------:R-:W-:Y:S01]  /*0020*/  ELECT P0, URZ, PT ;  /* 0x00000000003f782f */ /* 0x000fe20003800000 */
[----:B------:R-:W-:Y:S01]  /*0030*/  BSSY B0, `(.L_x_0) ;  /* 0x000000f000007945 */ /* 0x000fe20003800000 */
[--C-:B-1----:R-:W-:Y:S02]  /*0040*/  SHF.R.U32.HI R0, RZ, 0x5, R18.reuse ;  /* 0x00000005ff007819 */ /* 0x102fe40000011612 */
[----:B------:R-:W-:-:S03]  /*0050*/  SHF.R.U32.HI R22, RZ, 0x7, R18 ;  /* 0x00000007ff167819 */ /* 0x000fc60000011612 */
[----:B------:R-:W1:Y:S04]  /*0060*/  SHFL.IDX PT, R5, R0, RZ, 0x1f ;  /* 0x00001fff00057589 */ /* 0x000e6800000e0000 */
[----:B------:R2:W3:Y:S01]  /*0070*/  SHFL.IDX PT, R8, R22, RZ, 0x1f ;  /* 0x00001fff16087589 */ /* 0x0004e200000e0000 */
[----:B-1----:R-:W-:-:S13]  /*0080*/  ISETP.NE.OR P0, PT, R5, RZ, !P0 ;  /* 0x000000ff0500720c */ /* 0x002fda0004705670 */
[----:B0-23--:R-:W-:Y:S05]  /*0090*/  @P0 BRA `(.L_x_1) ;  /* 0x0000000000200947 */ /* 0x00dfea0003800000 */
[----:B------:R-:W-:Y:S02]  /*00a0*/  ULDC.64 UR4, c[0x0][0x198] ;  /* 0x0000660000047ab9 */ /* 0x000fe40000000a00 */
[----:B------:R-:W-:Y:S02]  /*00b0*/  UIADD3 UR6, UP0, UR4, 0xf0, URZ ;  /* 0x000000f004067890 */ /* 0x000fe4000ff1e03f */
[----:B------:R-:W-:Y:S02]  /*00c0*/  UIADD3 UR4, UP1, UR4, 0x1f0, URZ ;  /* 0x000001f004047890 */ /* 0x000fe4000ff3e03f */
[----:B------:R-:W-:Y:S02]  /*00d0*/  UIADD3.X UR7, URZ, UR5, URZ, UP0, !UPT ;  /* 0x000000053f077290 */ /* 0x000fe400087fe43f */
[----:B------:R-:W-:-:S07]  /*00e0*/  UIADD3.X UR5, URZ, UR5, URZ, UP1, !UPT ;  /* 0x000000053f057290 */ /* 0x000fce0008ffe43f */
[----:B------:R0:W-:Y:S02]  /*00f0*/  UTMACCTL.PF [UR6] ;  /* 0x00000000060079b9 */ /* 0x0001e40008040000 */
[----:B------:R0:W-:Y:S02]  /*0100*/  UTMACCTL.PF [UR4] ;  /* 0x00000000040079b9 */ /* 0x0001e40008040000 */
[----:B0-----:R-:W-:Y:S01]  /*0110*/  NOP ;  /* 0x0000000000007918 */ /* 0x001fe20000000000 */
.L_x_1:
[----:B------:R-:W-:Y:S05]  /*0120*/  BSYNC B0 ;  /* 0x0000000000007941 */ /* 0x000fea0003800000 */
.L_x_0:
[----:B------:R-:W0:Y:S02]  /*0130*/  SHFL.IDX PT, R2, R0, RZ, 0x1f ;  /* 0x00001fff00027589 */ /* 0x000e2400000e0000 */
[----:B0-----:R-:W-:-:S13]  /*0140*/  ISETP.NE.AND P0, PT, R2, RZ, PT ;  /* 0x000000ff0200720c */ /* 0x001fda0003f05270 */
[----:B------:R-:W-:Y:S05]  /*0150*/  @P0 BRA `(.L_x_2) ;  /* 0x0000000000700947 */ /* 0x000fea0003800000 */
[----:B------:R-:W0:Y:S01]  /*0160*/  S2UR UR8, SR_CgaCtaId ;  /* 0x00000000000879c3 */ /* 0x000e220000008800 */
[----:B------:R-:W-:Y:S01]  /*0170*/  UMOV UR4, 0x400 ;  /* 0x0000040000047882 */ /* 0x000fe20000000000 */
[----:B------:R-:W-:Y:S01]  /*0180*/  UMOV UR5, 0x1 ;  /* 0x0000000100057882 */ /* 0x000fe20000000000 */
[----:B------:R-:W-:Y:S01]  /*0190*/  UMOV UR6, 0x100 ;  /* 0x0000010000067882 */ /* 0x000fe20000000000 */
[----:B------:R-:W-:Y:S01]  /*01a0*/  ELECT P0, URZ, PT ;  /* 0x00000000003f782f */ /* 0x000fe20003800000 */
[----:B------:R-:W-:-:S04]  /*01b0*/  UIADD3 UR6, -UR6, 0x100000, URZ ;  /* 0x0010000006067890 */ /* 0x000fc8000fffe13f */
[----:B------:R-:W-:Y:S02]  /*01c0*/  USHF.L.U32 UR7, UR6, 0xb, URZ ;  /* 0x0000000b06077899 */ /* 0x000fe4000800063f */
[----:B------:R-:W-:Y:S02]  /*01d0*/  USHF.L.U32 UR6, UR6, 0x1, URZ ;  /* 0x0000000106067899 */ /* 0x000fe4000800063f */
[----:B0-----:R-:W-:Y:S02]  /*01e0*/  ULEA UR8, UR8, UR4, 0x18 ;  /* 0x0000000408087291 */ /* 0x001fe4000f8ec03f */
[----:B------:R-:W-:-:S04]  /*01f0*/  UIADD3 UR4, -UR5, 0x100000, URZ ;  /* 0x0010000005047890 */ /* 0x000fc8000fffe13f */
[----:B------:R-:W-:Y:S02]  /*0200*/  USHF.L.U32 UR5, UR4, 0xb, URZ ;  /* 0x0000000b04057899 */ /* 0x000fe4000800063f */
[----:B------:R-:W-:Y:S01]  /*0210*/  USHF.L.U32 UR4, UR4, 0x1, URZ ;  /* 0x0000000104047899 */ /* 0x000fe2000800063f */
[----:B------:R-:W0:Y:S11]  /*0220*/  FENCE.VIEW.ASYNC.S ;  /* 0x00000000000073c6 */ /* 0x000e360000000000 */
[----:B0-----:R0:W1:Y:S01]  /*0230*/  SYNCS.EXCH.64 URZ, [UR8], UR4 ;  /* 0x00000004083f75b2 */ /* 0x0010620008000100 */
[----:B------:R0:W2:Y:S01]  /*0240*/  SYNCS.EXCH.64 URZ, [UR8+0x38], UR6 ;  /* 0x00003806083f75b2 */ /* 0x0000a20008000100 */
[----:B------:R0:W3:Y:S01]  /*0250*/  SYNCS.EXCH.64 URZ, [UR8+0x8], UR4 ;  /* 0x00000804083f75b2 */ /* 0x0000e20008000100 */
[----:B------:R0:W4:Y:S01]  /*0260*/  SYNCS.EXCH.64 URZ, [UR8+0x40], UR6 ;  /* 0x00004006083f75b2 */ /* 0x0001220008000100 */
[----:B------:R0:W0:Y:S01]  /*0270*/  SYNCS.EXCH.64 URZ, [UR8+0x10], UR4 ;  /* 0x00001004083f75b2 */ /* 0x0000220008000100 */
        /* <DEDUP_REMOVED lines=9> */
[----:B------:R-:W-:Y:S01]  /*0310*/  NOP ;  /* 0x0000000000007918 */ /* 0x000fe20000000000 */
.L_x_2:
[----:B------:R-:W5:Y:S01]  /*0320*/  SHFL.IDX PT, R0, R0, RZ, 0x1f ;  /* 0x00001fff00007589 */ /* 0x000f6200000e0000 */
[----:B------:R-:W-:Y:S01]  /*0330*/  ELECT P0, URZ, PT ;  /* 0x00000000003f782f */ /* 0x000fe20003800000 */
[----:B------:R-:W1:Y:S01]  /*0340*/  LDC R2, c[0x0][0x65c] ;  /* 0x00019700ff027b82 */ /* 0x000e620000000800 */
[----:B------:R-:W-:Y:S01]  /*0350*/  SHF.R.S32.HI R6, RZ, 0x1f, R5 ;  /* 0x0000001fff067819 */ /* 0x000fe20000011405 */
[----:B------:R-:W2:Y:S01]  /*0360*/  S2R R3, SR_CTAID.Y ;  /* 0x0000000000037919 */ /* 0x000ea20000002600 */
[----:B0-----:R-:W-:Y:S01]  /*0370*/  UMOV UR4, 0x20 ;  /* 0x0000002000047882 */ /* 0x001fe20000000000 */
[----:B------:R-:W-:Y:S01]  /*0380*/  ISETP.NE.AND P2, PT, R8, RZ, PT ;  /* 0x000000ff0800720c */ /* 0x000fe20003f45270 */
[----:B------:R-:W-:Y:S01]  /*0390*/  NOP ;  /* 0x0000000000007918 */ /* 0x000fe20000000000 */
[----:B------:R-:W0:Y:S01]  /*03a0*/  S2R R4, SR_CTAID.X ;  /* 0x0000000000047919 */ /* 0x000e220000002500 */
[----:B------:R-:W-:Y:S01]  /*03b0*/  LEA.HI R6, R6, R5, RZ, 0x2 ;  /* 0x0000000506067211 */ /* 0x000fe200078f10ff */
[----:B------:R-:W-:Y:S01]  /*03c0*/  NOP ;  /* 0x0000000000007918 */ /* 0x000fe20000000000 */
[----:B-----5:R-:W-:-:S02]  /*03d0*/  ISETP.NE.OR P0, PT, R0, RZ, !P0 ;  /* 0x000000ff0000720c */ /* 0x020fc40004705670 */
[----:B-1----:R-:W-:-:S04]  /*03e0*/  ISETP.NE.AND P3, PT, R2, 0x1, PT ;  /* 0x000000010200780c */ /* 0x002fc80003f65270 */
[----:B------:R-:W-:Y:S02]  /*03f0*/  P2R R0, PR, RZ, 0x8 ;  /* 0x00000008ff007803 */ /* 0x000fe40000000000 */
[----:B------:R-:W-:-:S05]  /*0400*/  LOP3.LUT R0, R6, 0xfffffffc, RZ, 0xc0, !PT ;  /* 0xfffffffc06007812 */ /* 0x000fca00078ec0ff */
[----:B------:R-:W-:Y:S01]  /*0410*/  VOTEU.ALL UP0, P0 ;  /* 0x00000000003f7886 */ /* 0x000fe20000000000 */
[----:B------:R-:W-:Y:S01]  /*0420*/  IMAD.IADD R0, R5, 0x1, -R0 ;  /* 0x0000000105007824 */ /* 0x000fe200078e0a00 */
[----:B------:R-:W0:Y:S01]  /*0430*/  @P3 LDC R17, c[0x0][0x10] ;  /* 0x00000400ff113b82 */ /* 0x000e220000000800 */
[----:B------:R-:W-:Y:S01]  /*0440*/  VOTEU.ALL UP1, P0 ;  /* 0x00000000003f7886 */ /* 0x000fe20000020000 */
[----:B--2---:R-:W-:Y:S01]  /*0450*/  @P3 IMAD.MOV.U32 R6, RZ, RZ, R3 ;  /* 0x000000ffff063224 */ /* 0x004fe200078e0003 */
[----:B------:R-:W-:Y:S01]  /*0460*/  @!UP0 UMOV UR6, 0x400 ;  /* 0x0000040000068882 */ /* 0x000fe20000000000 */
[----:B------:R-:W-:-:S04]  /*0470*/  @!UP0 UIADD3 UR4, -UR4, 0x100000, URZ ;  /* 0x0010000004048890 */ /* 0x000fc8000fffe13f */
[----:B------:R-:W-:Y:S02]  /*0480*/  @!UP0 USHF.L.U32 UR5, UR4, 0xb, URZ ;  /* 0x0000000b04058899 */ /* 0x000fe4000800063f */
[----:B------:R-:W-:Y:S01]  /*0490*/  @!UP0 USHF.L.U32 UR4, UR4, 0x1, URZ ;  /* 0x0000000104048899 */ /* 0x000fe2000800063f */
[----:B------:R-:W-:Y:S02]  /*04a0*/  @P3 IMAD.MOV.U32 R7, RZ, RZ, RZ ;  /* 0x000000ffff073224 */ /* 0x000fe400078e00ff */
[----:B------:R-:W-:Y:S01]  /*04b0*/  IMAD.MOV.U32 R5, RZ, RZ, RZ ;  /* 0x000000ffff057224 */ /* 0x000fe200078e00ff */
[----:B------:R-:W1:Y:S01]  /*04c0*/  @!UP0 S2UR UR7, SR_CgaCtaId ;  /* 0x00000000000789c3 */ /* 0x000e620000008800 */
[----:B------:R-:W-:-:S07]  /*04d0*/  @P3 IMAD.MOV.U32 R11, RZ, RZ, RZ ;  /* 0x000000ffff0b3224 */ /* 0x000fce00078e00ff */
[----:B------:R-:W2:Y:S01]  /*04e0*/  @!P3 LDC R9, c[0x0][0xc] ;  /* 0x00000300ff09bb82 */ /* 0x000ea20000000800 */
[----:B0-----:R-:W-:-:S04]  /*04f0*/  @P3 IMAD.WIDE.U32 R16, R4, R17, R6 ;  /* 0x0000001104103225 */ /* 0x001fc800078e0006 */
[----:B------:R-:W-:Y:S01]  /*0500*/  @P3 IMAD.IADD R17, R17, 0x1, R11 ;  /* 0x0000000111113824 */ /* 0x000fe200078e020b */
[----:B-1----:R-:W-:Y:S01]  /*0510*/  @!UP0 ULEA UR6, UR7, UR6, 0x18 ;  /* 0x0000000607068291 */ /* 0x002fe2000f8ec03f */
[----:B------:R-:W-:Y:S01]  /*0520*/  VOTEU.ALL UP0, P0 ;  /* 0x00000000003f7886 */ /* 0x000fe20000000000 */
[----:B------:R-:W-:-:S04]  /*0530*/  ISETP.NE.AND P0, PT, R0, 0x3, PT ;  /* 0x000000030000780c */ /* 0x000fc80003f05270 */
[----:B------:R-:W-:Y:S01]  /*0540*/  ISETP.EQ.OR P0, PT, R0, RZ, !P0 ;  /* 0x000000ff0000720c */ /* 0x000fe20004702670 */
[----:B--2---:R-:W-:-:S03]  /*0550*/  @!P3 IMAD.WIDE.U32 R6, R9, R3, R4 ;  /* 0x000000030906b225 */ /* 0x004fc600078e0004 */
[C---:B------:R-:W-:Y:S01]  /*0560*/  ISETP.EQ.AND P0, PT, R8.reuse, RZ, P0 ;  /* 0x000000ff0800720c */ /* 0x040fe20000702270 */
[----:B------:R-:W-:Y:S01]  /*0570*/  VIADD R8, R8, 0xffffffff ;  /* 0xffffffff08087836 */ /* 0x000fe20000000000 */
[----:B------:R-:W0:Y:S02]  /*0580*/  FENCE.VIEW.ASYNC.S ;  /* 0x00000000000073c6 */ /* 0x000e240000000000 */
[----:B0-----:R0:W3:Y:S01]  /*0590*/  @!UP0 SYNCS.EXCH.64 URZ, [UR6+0x80], UR4 ;  /* 0x00008004063f85b2 */ /* 0x0010e20008000100 */
[----:B------:R-:W-:Y:S01]  /*05a0*/  @!P3 IMAD.MOV.U32 R16, RZ, RZ, R6 ;  /* 0x000000ffff10b224 */ /* 0x000fe200078e0006 */
[----:B------:R-:W-:Y:S01]  /*05b0*/  SEL R19, RZ, 0x1, !P0 ;  /* 0x00000001ff137807 */ /* 0x000fe20004000000 */
[----:B------:R-:W-:Y:S01]  /*05c0*/  @!P3 IMAD.MOV.U32 R17, RZ, RZ, R7 ;  /* 0x000000ffff11b224 */ /* 0x000fe200078e0007 */
[----:B------:R-:W-:-:S04]  /*05d0*/  ISETP.GE.U32.AND P1, PT, R8, 0x2, PT ;  /* 0x000000020800780c */ /* 0x000fc80003f26070 */
[----:B------:R-:W-:Y:S01]  /*05e0*/  SEL R19, R19, 0x2, P1 ;  /* 0x0000000213137807 */ /* 0x000fe20000800000 */
[----:B------:R0:W3:Y:S01]  /*05f0*/  @!UP1 SYNCS.EXCH.64 URZ, [UR6+0x88], UR4 ;  /* 0x00008804063f95b2 */ /* 0x0000e20008000100 */
[----:B------:R-:W-:Y:S01]  /*0600*/  NOP ;  /* 0x0000000000007918 */ /* 0x000fe20000000000 */
[----:B---34-:R-:W-:Y:S06]  /*0610*/  BAR.SYNC.DEFER_BLOCKING 0x0 ;  /* 0x0000000000007b1d */ /* 0x018fec0000010000 */
[----:B------:R-:W-:Y:S05]  /*0620*/  @!P2 BRA `(.L_x_3) ;  /* 0x0000009c007ca947 */ /* 0x000fea0003800000 */
[----:B------:R-:W-:-:S13]  /*0630*/  ISETP.GT.U32.AND P0, PT, R8, 0x1, PT ;  /* 0x000000010800780c */ /* 0x000fda0003f04070 */
[----:B0-----:R-:W-:Y:S05]  /*0640*/  @P0 EXIT ;  /* 0x000000000000094d */ /* 0x001fea0003800000 */
[----:B------:R-:W-:Y:S01]  /*0650*/  ULDC.64 UR4, c[0x0][0x650] ;  /* 0x0001940000047ab9 */ /* 0x000fe20000000a00 */
[----:B------:R-:W-:Y:S01]  /*0660*/  PRMT R0, RZ, 0x7610, R0 ;  /* 0x00007610ff007816 */ /* 0x000fe20000000000 */
[----:B------:R-:W-:Y:S01]  /*0670*/  IMAD.MOV.U32 R153, RZ, RZ, -0x1 ;  /* 0xffffffffff997424 */ /* 0x000fe200078e00ff */
[----:B------:R-:W-:Y:S01]  /*0680*/  ISETP.GE.U32.AND P0, PT, R16, UR4, PT ;  /* 0x0000000410007c0c */ /* 0x000fe2000bf06070 */
[----:B------:R-:W-:Y:S02]  /*0690*/  IMAD.MOV.U32 R152, RZ, RZ, -0x1 ;  /* 0xffffffffff987424 */ /* 0x000fe400078e00ff */
[----:B------:R-:W-:Y:S01]  /*06a0*/  IMAD.MOV.U32 R23, RZ, RZ, -0x1 ;  /* 0xffffffffff177424 */ /* 0x000fe200078e00ff */
[----:B------:R-:W-:-:S13]  /*06b0*/  ISETP.GE.U32.AND.EX P0, PT, R17, UR5, PT, P0 ;  /* 0x0000000511007c0c */ /* 0x000fda000bf06100 */
[----:B------:R-:W-:Y:S05]  /*06c0*/  @P0 BRA `(.L_x_4) ;  /* 0x0000000400540947 */ /* 0x000fea0003800000 */
[----:B------:R-:W0:Y:S01]  /*06d0*/  LDC.64 R14, c[0x0][0x628] ;  /* 0x00018a00ff0e7b82 */ /* 0x000e220000000a00 */
[----:B------:R-:W-:Y:S02]  /*06e0*/  IMAD.MOV.U32 R6, RZ, RZ, R16 ;  /* 0x000000ffff067224 */ /* 0x000fe400078e0010 */
[----:B------:R-:W-:-:S05]  /*06f0*/  IMAD.MOV.U32 R7, RZ, RZ, R17 ;  /* 0x000000ffff077224 */ /* 0x000fca00078e0011 */
[----:B------:R-:W1:Y:S08]  /*0700*/  LDC R0, c[0x0][0x630] ;  /* 0x00018c00ff007b82 */ /* 0x000e700000000800 */
[----:B------:R-:W2:Y:S01]  /*0710*/  LDC.64 R20, c[0x0][0x620] ;  /* 0x00018800ff147b82 */ /* 0x000ea20000000a00 */
[----:B0-----:R-:W-:-:S04]  /*0720*/  ISETP.NE.U32.AND P0, PT, R14, RZ, PT ;  /* 0x000000ff0e00720c */ /* 0x001fc80003f05070 */
[----:B------:R-:W-:-:S13]  /*0730*/  ISETP.NE.AND.EX P0, PT, R15, RZ, PT, P0 ;  /* 0x000000ff0f00720c */ /* 0x000fda0003f05300 */
[----:B-12---:R-:W-:Y:S05]  /*0740*/  @!P0 BRA `(.L_x_5) ;  /* 0x0000000000288947 */ /* 0x006fea0003800000 */
[----:B------:R-:W0:Y:S02]  /*0750*/  LDC R11, c[0x0][0x634] ;  /* 0x00018d00ff0b7b82 */ /* 0x000e240000000800 */
[----:B0-----:R-:W-:-:S05]  /*0760*/  IADD3 R11, P0, R16, R11, RZ ;  /* 0x0000000b100b7210 */ /* 0x001fca0007f1e0ff */
[----:B------:R-:W-:-:S04]  /*0770*/  IMAD.X R13, RZ, RZ, R17, P0 ;  /* 0x000000ffff0d7224 */ /* 0x000fc800000e0611 */
[----:B------:R-:W-:-:S04]  /*0780*/  IMAD.WIDE.U32 R6, R13, R14, RZ ;  /* 0x0000000e0d067225 */ /* 0x000fc800078e00ff */
[----:B------:R-:W-:-:S04]  /*0790*/  IMAD.WIDE.U32 R8, P0, R11, R15, R6 ;  /* 0x0000000f0b087225 */ /* 0x000fc80007800006 */
[----:B------:R-:W-:-:S04]  /*07a0*/  IMAD.WIDE.U32 R6, R11, R14, RZ ;  /* 0x0000000e0b067225 */ /* 0x000fc800078e00ff */
[----:B------:R-:W-:Y:S01]  /*07b0*/  IMAD.X R11, RZ, RZ, RZ, P0 ;  /* 0x000000ffff0b7224 */ /* 0x000fe200000e06ff */
[----:B------:R-:W-:Y:S01]  /*07c0*/  IADD3 RZ, P0, R7, R8, RZ ;  /* 0x0000000807ff7210 */ /* 0x000fe20007f1e0ff */
[----:B------:R-:W-:-:S04]  /*07d0*/  IMAD.MOV.U32 R10, RZ, RZ, R9 ;  /* 0x000000ffff0a7224 */ /* 0x000fc800078e0009 */
[----:B------:R-:W-:-:S08]  /*07e0*/  IMAD.WIDE.U32.X R6, R13, R15, R10, P0 ;  /* 0x0000000f0d067225 */ /* 0x000fd000000e040a */
.L_x_5:
[-CC-:B------:R-:W-:Y:S01]  /*07f0*/  SHF.R.U64 R23, R6, R0.reuse, R7.reuse ;  /* 0x0000000006177219 */ /* 0x180fe20000001207 */
[----:B------:R-:W0:Y:S01]  /*0800*/  LDC R10, c[0x0][0x618] ;  /* 0x00018600ff0a7b82 */ /* 0x000e220000000800 */
[----:B------:R-:W-:Y:S01]  /*0810*/  SHF.R.U32.HI R5, RZ, R0, R7 ;  /* 0x00000000ff057219 */ /* 0x000fe20000011607 */
[----:B------:R-:W-:Y:S01]  /*0820*/  ULDC UR4, c[0x0][0x150] ;  /* 0x0000540000047ab9 */ /* 0x000fe20000000800 */
[----:B------:R-:W-:Y:S02]  /*0830*/  IADD3 R9, P0, RZ, -R23, RZ ;  /* 0x80000017ff097210 */ /* 0x000fe40007f1e0ff */
[----:B------:R-:W-:-:S03]  /*0840*/  I2FP.F32.U32 R0, R4 ;  /* 0x0000000400007245 */ /* 0x000fc60000201000 */
[----:B------:R-:W1:Y:S01]  /*0850*/  LDC.64 R28, c[0x0][0x640] ;  /* 0x00019000ff1c7b82 */ /* 0x000e620000000a00 */
[----:B------:R-:W-:Y:S02]  /*0860*/  IMAD.X R11, RZ, RZ, ~R5, P0 ;  /* 0x000000ffff0b7224 */ /* 0x000fe400000e0e05 */
[----:B------:R-:W-:Y:S01]  /*0870*/  FMUL R0, R0, UR4 ;  /* 0x0000000400007c20 */ /* 0x000fe20008400000 */
[----:B------:R-:W-:Y:S01]  /*0880*/  IMAD.WIDE.U32 R6, R9, R20, R16 ;  /* 0x0000001409067225 */ /* 0x000fe200078e0010 */
[----:B------:R-:W-:-:S03]  /*0890*/  ULDC UR4, c[0x0][0x154] ;  /* 0x0000550000047ab9 */ /* 0x000fc60000000800 */
[----:B------:R-:W-:Y:S01]  /*08a0*/  IMAD R8, R11, R20, RZ ;  /* 0x000000140b087224 */ /* 0x000fe200078e02ff */
[----:B------:R-:W2:Y:S01]  /*08b0*/  LDC R5, c[0x0][0x144] ;  /* 0x00005100ff057b82 */ /* 0x000ea20000000800 */
[----:B------:R-:W3:Y:S02]  /*08c0*/  F2I.U32.TRUNC.NTZ R0, R0 ;  /* 0x0000000000007305 */ /* 0x000ee4000020f000 */
[----:B------:R-:W-:-:S04]  /*08d0*/  IMAD R9, R9, R21, R8 ;  /* 0x0000001509097224 */ /* 0x000fc800078e0208 */
[----:B------:R-:W-:Y:S01]  /*08e0*/  IMAD.IADD R7, R7, 0x1, R9 ;  /* 0x0000000107077824 */ /* 0x000fe200078e0209 */
[----:B------:R-:W4:Y:S01]  /*08f0*/  LDC R12, c[0x0][0x608] ;  /* 0x00018200ff0c7b82 */ /* 0x000f220000000800 */
[----:B------:R-:W-:-:S03]  /*0900*/  IMAD.MOV.U32 R9, RZ, RZ, -0x1 ;  /* 0xffffffffff097424 */ /* 0x000fc600078e00ff */
[-CC-:B0-----:R-:W-:Y:S02]  /*0910*/  SHF.R.U64 R20, R6, R10.reuse, R7.reuse ;  /* 0x0000000a06147219 */ /* 0x181fe40000001207 */
[----:B------:R-:W-:Y:S02]  /*0920*/  I2FP.F32.U32 R6, R3 ;  /* 0x0000000300067245 */ /* 0x000fe40000201000 */
[----:B------:R-:W0:Y:S01]  /*0930*/  LDC R26, c[0x0][0x658] ;  /* 0x00019600ff1a7b82 */ /* 0x000e220000000800 */
[----:B-1----:R-:W-:Y:S01]  /*0940*/  ISETP.NE.U32.AND P0, PT, R28, RZ, PT ;  /* 0x000000ff1c00720c */ /* 0x002fe20003f05070 */
[----:B---3--:R-:W-:Y:S01]  /*0950*/  IMAD.MOV R8, RZ, RZ, -R0 ;  /* 0x000000ffff087224 */ /* 0x008fe200078e0a00 */
[----:B------:R-:W-:Y:S01]  /*0960*/  SHF.R.U32.HI R7, RZ, R10, R7 ;  /* 0x0000000aff077219 */ /* 0x000fe20000011607 */
[----:B------:R-:W-:Y:S01]  /*0970*/  FMUL R6, R6, UR4 ;  /* 0x0000000406067c20 */ /* 0x000fe20008400000 */
[----:B------:R-:W-:-:S03]  /*0980*/  ISETP.NE.AND.EX P0, PT, R29, RZ, PT, P0 ;  /* 0x000000ff1d00720c */ /* 0x000fc60003f05300 */
[----:B------:R-:W1:Y:S01]  /*0990*/  LDC R14, c[0x0][0x148] ;  /* 0x00005200ff0e7b82 */ /* 0x000e620000000800 */
[----:B--2---:R-:W-:-:S07]  /*09a0*/  IMAD R0, R5, R8, R4 ;  /* 0x0000000805007224 */ /* 0x004fce00078e0204 */
[----:B------:R-:W2:Y:S01]  /*09b0*/  LDC R24, c[0x0][0x600] ;  /* 0x00018000ff187b82 */ /* 0x000ea20000000800 */
[-CC-:B----4-:R-:W-:Y:S02]  /*09c0*/  SHF.R.U64 R30, R20, R12.reuse, R7.reuse ;  /* 0x0000000c141e7219 */ /* 0x190fe40000001207 */
[----:B------:R-:W-:Y:S01]  /*09d0*/  SHF.R.U32.HI R5, RZ, R12, R7 ;  /* 0x0000000cff057219 */ /* 0x000fe20000011607 */
[----:B------:R-:W-:Y:S01]  /*09e0*/  IMAD.MOV.U32 R7, RZ, RZ, 0x1 ;  /* 0x00000001ff077424 */ /* 0x000fe200078e00ff */
[----:B------:R3:W4:Y:S03]  /*09f0*/  F2I.U32.TRUNC.NTZ R12, R6 ;  /* 0x00000006000c7305 */ /* 0x000726000020f000 */
[----:B------:R-:W1:Y:S01]  /*0a00*/  LDC R15, c[0x0][0x648] ;  /* 0x00019200ff0f7b82 */ /* 0x000e620000000800 */
[-C--:B0-----:R-:W-:Y:S02]  /*0a10*/  SHF.L.U32 R4, R9, R26.reuse, RZ ;  /* 0x0000001a09047219 */ /* 0x081fe400000006ff */
[----:B------:R-:W-:-:S02]  /*0a20*/  SHF.R.U64 R32, R30, R26, R5 ;  /* 0x0000001a1e207219 */ /* 0x000fc40000001205 */
[----:B------:R-:W-:Y:S02]  /*0a30*/  LOP3.LUT R11, RZ, R4, RZ, 0x33, !PT ;  /* 0x00000004ff0b7212 */ /* 0x000fe400078e33ff */
[-C--:B------:R-:W-:Y:S01]  /*0a40*/  SHF.R.U32.HI R5, RZ, R26.reuse, R5 ;  /* 0x0000001aff057219 */ /* 0x080fe20000011605 */
[----:B------:R-:W0:Y:S01]  /*0a50*/  LDC R21, c[0x0][0x638] ;  /* 0x00018e00ff157b82 */ /* 0x000e220000000800 */
[----:B------:R-:W-:Y:S01]  /*0a60*/  SHF.L.U32 R10, R7, R26, RZ ;  /* 0x0000001a070a7219 */ /* 0x000fe200000006ff */
[----:B------:R-:W-:-:S06]  /*0a70*/  IMAD.MOV.U32 R4, RZ, RZ, R32 ;  /* 0x000000ffff047224 */ /* 0x000fcc00078e0020 */
[----:B------:R-:W0:Y:S01]  /*0a80*/  LDC R153, c[0x0][0x610] ;  /* 0x00018400ff997b82 */ /* 0x000e220000000800 */
[----:B---34-:R-:W-:Y:S05]  /*0a90*/  @!P0 BRA `(.L_x_6) ;  /* 0x0000000000288947 */ /* 0x018fea0003800000 */
[----:B------:R-:W3:Y:S02]  /*0aa0*/  LDC R9, c[0x0][0x64c] ;  /* 0x00019300ff097b82 */ /* 0x000ee40000000800 */
[----:B---3--:R-:W-:-:S05]  /*0ab0*/  IADD3 R9, P0, R32, R9, RZ ;  /* 0x0000000920097210 */ /* 0x008fca0007f1e0ff */
        /* <DEDUP_REMOVED lines=8> */
.L_x_6:
[----:B-1----:R-:W-:Y:S01]  /*0b40*/  SHF.R.U64 R4, R4, R15, R5 ;  /* 0x0000000f04047219 */ /* 0x002fe20000001205 */
[----:B--2---:R-:W-:Y:S01]  /*0b50*/  VIADD R5, R24, 0xffffffff ;  /* 0xffffffff18057836 */ /* 0x004fe20000000000 */
[----:B------:R-:W-:Y:S01]  /*0b60*/  LOP3.LUT R11, R30, R11, RZ, 0xc0, !PT ;  /* 0x0000000b1e0b7212 */ /* 0x000fe200078ec0ff */
[----:B------:R-:W-:Y:S02]  /*0b70*/  IMAD.MOV R12, RZ, RZ, -R12 ;  /* 0x000000ffff0c7224 */ /* 0x000fe400078e0a0c */
[----:B------:R-:W-:Y:S02]  /*0b80*/  IMAD.MOV R6, RZ, RZ, -R4 ;  /* 0x000000ffff067224 */ /* 0x000fe400078e0a04 */
[----:B------:R-:W-:Y:S01]  /*0b90*/  IMAD R11, R10, R4, R11 ;  /* 0x000000040a0b7224 */ /* 0x000fe200078e020b */
[----:B------:R-:W-:Y:S01]  /*0ba0*/  LOP3.LUT R4, R20, R5, RZ, 0xc0, !PT ;  /* 0x0000000514047212 */ /* 0x000fe200078ec0ff */
[----:B------:R-:W-:Y:S02]  /*0bb0*/  @P3 IMAD R0, R14, R12, R3 ;  /* 0x0000000c0e003224 */ /* 0x000fe400078e0203 */
[----:B0-----:R-:W-:-:S02]  /*0bc0*/  IMAD R3, R6, R21, R32 ;  /* 0x0000001506037224 */ /* 0x001fc400078e0220 */
[----:B------:R-:W-:Y:S02]  /*0bd0*/  IMAD R153, R11, R153, R0 ;  /* 0x000000990b997224 */ /* 0x000fe400078e0200 */
[----:B------:R-:W-:Y:S02]  /*0be0*/  IMAD R4, R3, R24, R4 ;  /* 0x0000001803047224 */ /* 0x000fe400078e0204 */
[----:B------:R-:W-:-:S03]  /*0bf0*/  IMAD.MOV.U32 R0, RZ, RZ, 0x1 ;  /* 0x00000001ff007424 */ /* 0x000fc600078e00ff */
[----:B------:R-:W-:Y:S02]  /*0c00*/  SEL R152, R4, R153, !P3 ;  /* 0x0000009904987207 */ /* 0x000fe40005800000 */
[----:B------:R-:W-:-:S07]  /*0c10*/  SEL R153, R153, R4, !P3 ;  /* 0x0000000499997207 */ /* 0x000fce0005800000 */
.L_x_4:
[----:B------:R-:W-:-:S08]  /*0c20*/  NOP ;  /* 0x0000000000007918 */ /* 0x000fd00000000000 */
[----:B------:R-:W0:Y:S02]  /*0c30*/  USETMAXREG.TRY_ALLOC.CTAPOOL UP0, 0xe8 ;  /* 0x000000e8000079c8 */ /* 0x000e240008000600 */
[----:B0-----:R-:W-:-:S13]  /*0c40*/  PLOP3.LUT P0, PT, PT, PT, UP0, 0x80, 0x0 ;  /* 0x000000000000781c */ /* 0x001fda0003f0f008 */
[----:B------:R-:W-:Y:S05]  /*0c50*/  @!P0 BRA `(.L_x_4) ;  /* 0xfffffffc00f08947 */ /* 0x000fea000383ffff */
[----:B------:R-:W-:Y:S01]  /*0c60*/  ULDC.64 UR4, c[0x0][0x598] ;  /* 0x0001660000047ab9 */ /* 0x000fe20000000a00 */
[----:B------:R-:W-:Y:S01]  /*0c70*/  ULDC.64 UR36, c[0x0][0x208] ;  /* 0x0000820000247ab9 */ /* 0x000fe20000000a00 */
[----:B------:R-:W-:-:S04]  /*0c80*/  ISETP.NE.U32.AND P0, PT, RZ, UR4, PT ;  /* 0x00000004ff007c0c */ /* 0x000fc8000bf05070 */
[----:B------:R-:W-:-:S13]  /*0c90*/  ISETP.NE.AND.EX P0, PT, RZ, UR5, PT, P0 ;  /* 0x00000005ff007c0c */ /* 0x000fda000bf05300 */
[----:B------:R-:W-:Y:S05]  /*0ca0*/  @!P0 BRA `(.L_x_7) ;  /* 0x00000000001c8947 */ /* 0x000fea0003800000 */
[----:B------:R-:W0:Y:S02]  /*0cb0*/  LDC.64 R4, c[0x0][0x598] ;  /* 0x00016600ff047b82 */ /* 0x000e240000000a00 */
[----:B0-----:R-:W2:Y:S02]  /*0cc0*/  LDG.E.64 R4, desc[UR36][R4.64] ;  /* 0x0000002404047981 */ /* 0x001ea4000c1e1b00 */
[----:B--2---:R-:W-:-:S04]  /*0cd0*/  ISETP.NE.U32.AND P0, PT, R4, RZ, PT ;  /* 0x000000ff0400720c */ /* 0x004fc80003f05070 */
[----:B------:R-:W-:-:S13]  /*0ce0*/  ISETP.NE.AND.EX P0, PT, R5, RZ, PT, P0 ;  /* 0x000000ff0500720c */ /* 0x000fda0003f05300 */
[----:B------:R-:W-:Y:S05]  /*0cf0*/  @!P0 BRA `(.L_x_7) ;  /* 0x0000000000088947 */ /* 0x000fea0003800000 */
[----:B------:R0:W5:Y:S01]  /*0d00*/  LD.E R154, desc[UR36][R4.64] ;  /* 0x00000024049a7980 */ /* 0x000162000c101900 */
[----:B------:R-:W-:Y:S05]  /*0d10*/  BRA `(.L_x_8) ;  /* 0x0000000000247947 */ /* 0x000fea0003800000 */
.L_x_7:
[----:B------:R-:W-:Y:S02]  /*0d20*/  ULDC.64 UR4, c[0x0][0x588] ;  /* 0x0001620000047ab9 */ /* 0x000fe40000000a00 */
[----:B------:R-:W-:-:S04]  /*0d30*/  ISETP.NE.U32.AND P0, PT, RZ, UR4, PT ;  /* 0x00000004ff007c0c */ /* 0x000fc8000bf05070 */
[----:B------:R-:W-:-:S13]  /*0d40*/  ISETP.NE.AND.EX P0, PT, RZ, UR5, PT, P0 ;  /* 0x00000005ff007c0c */ /* 0x000fda000bf05300 */
[----:B------:R-:W-:Y:S05]  /*0d50*/  @!P0 BRA `(.L_x_9) ;  /* 0x00000000000c8947 */ /* 0x000fea0003800000 */
[----:B------:R-:W0:Y:S02]  /*0d60*/  LDC.64 R154, c[0x0][0x588] ;  /* 0x00016200ff9a7b82 */ /* 0x000e240000000a00 */
[----:B0-----:R1:W5:Y:S01]  /*0d70*/  LDG.E R154, desc[UR36][R154.64] ;  /* 0x000000249a9a7981 */ /* 0x001362000c1e1900 */
[----:B------:R-:W-:Y:S05]  /*0d80*/  BRA `(.L_x_8) ;  /* 0x0000000000087947 */ /* 0x000fea0003800000 */
.L_x_9:
[----:B------:R-:W-:Y:S02]  /*0d90*/  ULDC UR4, c[0x0][0x580] ;  /* 0x0001600000047ab9 */ /* 0x000fe40000000800 */
[----:B------:R-:W-:-:S07]  /*0da0*/  IMAD.U32 R154, RZ, RZ, UR4 ;  /* 0x00000004ff9a7e24 */ /* 0x000fce000f8e00ff */
.L_x_8:
[----:B------:R-:W-:Y:S02]  /*0db0*/  ULDC.64 UR4, c[0x0][0x5a0] ;  /* 0x0001680000047ab9 */ /* 0x000fe40000000a00 */
[----:B------:R-:W-:-:S04]  /*0dc0*/  ISETP.NE.U32.AND P0, PT, RZ, UR4, PT ;  /* 0x00000004ff007c0c */ /* 0x000fc8000bf05070 */
[----:B------:R-:W-:-:S13]  /*0dd0*/  ISETP.NE.AND.EX P0, PT, RZ, UR5, PT, P0 ;  /* 0x00000005ff007c0c */ /* 0x000fda000bf05300 */
[----:B------:R-:W-:Y:S05]  /*0de0*/  @!P0 BRA `(.L_x_10) ;  /* 0x00000000001c8947 */ /* 0x000fea0003800000 */
[----:B0-----:R-:W0:Y:S02]  /*0df0*/  LDC.64 R4, c[0x0][0x5a0] ;  /* 0x00016800ff047b82 */ /* 0x001e240000000a00 */
[----:B0-----:R-:W2:Y:S02]  /*0e00*/  LDG.E.64 R4, desc[UR36][R4.64] ;  /* 0x0000002404047981 */ /* 0x001ea4000c1e1b00 */
[----:B--2---:R-:W-:-:S04]  /*0e10*/  ISETP.NE.U32.AND P0, PT, R4, RZ, PT ;  /* 0x000000ff0400720c */ /* 0x004fc80003f05070 */
[----:B------:R-:W-:-:S13]  /*0e20*/  ISETP.NE.AND.EX P0, PT, R5, RZ, PT, P0 ;  /* 0x000000ff0500720c */ /* 0x000fda0003f05300 */
[----:B------:R-:W-:Y:S05]  /*0e30*/  @!P0 BRA `(.L_x_10) ;  /* 0x0000000000088947 */ /* 0x000fea0003800000 */
[----:B-1----:R0:W5:Y:S01]  /*0e40*/  LD.E R155, desc[UR36][R4.64] ;  /* 0x00000024049b7980 */ /* 0x002162000c101900 */
[----:B------:R-:W-:Y:S05]  /*0e50*/  BRA `(.L_x_11) ;  /* 0x0000000000247947 */ /* 0x000fea0003800000 */
.L_x_10:
[----:B------:R-:W-:Y:S02]  /*0e60*/  ULDC.64 UR4, c[0x0][0x590] ;  /* 0x0001640000047ab9 */ /* 0x000fe40000000a00 */
[----:B------:R-:W-:-:S04]  /*0e70*/  ISETP.NE.U32.AND P0, PT, RZ, UR4, PT ;  /* 0x00000004ff007c0c */ /* 0x000fc8000bf05070 */
[----:B------:R-:W-:-:S13]  /*0e80*/  ISETP.NE.AND.EX P0, PT, RZ, UR5, PT, P0 ;  /* 0x00000005ff007c0c */ /* 0x000fda000bf05300 */
[----:B------:R-:W-:Y:S05]  /*0e90*/  @!P0 BRA `(.L_x_12) ;  /* 0x00000000000c8947 */ /* 0x000fea0003800000 */
[----:B0-----:R-:W1:Y:S02]  /*0ea0*/  LDC.64 R4, c[0x0][0x590] ;  /* 0x00016400ff047b82 */ /* 0x001e640000000a00 */
[----:B-1----:R1:W5:Y:S01]  /*0eb0*/  LDG.E R155, desc[UR36][R4.64] ;  /* 0x00000024049b7981 */ /* 0x002362000c1e1900 */
[----:B------:R-:W-:Y:S05]  /*0ec0*/  BRA `(.L_x_11) ;  /* 0x0000000000087947 */ /* 0x000fea0003800000 */
.L_x_12:
[----:B------:R-:W-:Y:S02]  /*0ed0*/  ULDC UR4, c[0x0][0x584] ;  /* 0x0001610000047ab9 */ /* 0x000fe40000000800 */
[----:B-1----:R-:W-:-:S07]  /*0ee0*/  IMAD.U32 R155, RZ, RZ, UR4 ;  /* 0x00000004ff9b7e24 */ /* 0x002fce000f8e00ff */
.L_x_11:
[----:B------:R-:W-:-:S13]  /*0ef0*/  LOP3.LUT P0, RZ, R0, 0xff, RZ, 0xc0, !PT ;  /* 0x000000ff00ff7812 */ /* 0x000fda000780c0ff */
[----:B------:R-:W-:Y:S05]  /*0f00*/  @!P0 EXIT ;  /* 0x000000000000894d */ /* 0x000fea0003800000 */
[----:B------:R-:W-:Y:S01]  /*0f10*/  ULDC UR4, c[0x0][0x28c] ;  /* 0x0000a30000047ab9 */ /* 0x000fe20000000800 */
[----:B------:R-:W-:Y:S01]  /*0f20*/  LOP3.LUT R158, R19, 0x1, RZ, 0xfc, !PT ;  /* 0x00000001139e7812 */ /* 0x000fe200078efcff */
[----:B------:R-:W-:Y:S01]  /*0f30*/  UIADD3 UR4, UR4, 0x7f, URZ ;  /* 0x0000007f04047890 */ /* 0x000fe2000fffe03f */
[----:B------:R-:W-:Y:S01]  /*0f40*/  UMOV UR38, URZ ;  /* 0x0000003f00267c82 */ /* 0x000fe20008000000 */
[----:B------:R-:W-:Y:S02]  /*0f50*/  UMOV UR39, URZ ;  /* 0x0000003f00277c82 */ /* 0x000fe40008000000 */
[----:B------:R-:W-:-:S04]  /*0f60*/  USHF.R.S32.HI UR5, URZ, 0x1f, UR4 ;  /* 0x0000001f3f057899 */ /* 0x000fc80008011404 */
[----:B------:R-:W-:-:S04]  /*0f70*/  ULEA.HI UR5, UR5, UR4, URZ, 0x7 ;  /* 0x0000000405057291 */ /* 0x000fc8000f8f383f */
[----:B------:R-:W-:-:S12]  /*0f80*/  USHF.R.S32.HI UR40, URZ, 0x7, UR5 ;  /* 0x000000073f287899 */ /* 0x000fd80008011405 */
.L_x_286:
[----:B------:R-:W-:Y:S01]  /*0f90*/  LOP3.LUT R0, R18, 0x80, RZ, 0xc0, !PT ;  /* 0x0000008012007812 */ /* 0x000fe200078ec0ff */
[----:B--2---:R-:W2:Y:S01]  /*0fa0*/  S2UR UR7, SR_CgaCtaId ;  /* 0x00000000000779c3 */ /* 0x004ea20000008800 */
[----:B------:R-:W-:Y:S02]  /*0fb0*/  UMOV UR6, 0x400 ;  /* 0x0000040000067882 */ /* 0x000fe40000000000 */
[----:B------:R-:W-:-:S06]  /*0fc0*/  SHF.R.U32.HI R0, RZ, 0x7, R0 ;  /* 0x00000007ff007819 */ /* 0x000fcc0000011600 */
[----:B---3--:R-:W3:Y:S01]  /*0fd0*/  SHFL.IDX PT, R0, R0, RZ, 0x1f ;  /* 0x00001fff00007589 */ /* 0x008ee200000e0000 */
[----:B--2---:R-:W-:Y:S01]  /*0fe0*/  ULEA UR42, UR7, UR6, 0x18 ;  /* 0x00000006072a7291 */ /* 0x004fe2000f8ec03f */
[----:B---3--:R-:W-:-:S13]  /*0ff0*/  R2UR UR4, R0 ;  /* 0x00000000000472ca */ /* 0x008fda00000e0000 */
[----:B------:R-:W-:-:S04]  /*1000*/  ULEA.HI UR5, UR4, UR4, URZ, 0x1 ;  /* 0x0000000404057291 */ /* 0x000fc8000f8f083f */
[----:B------:R-:W-:-:S04]  /*1010*/  ULOP3.LUT UR5, UR5, 0x7fffe, URZ, 0xc0, !UPT ;  /* 0x0007fffe05057892 */ /* 0x000fc8000f8ec03f */
[----:B------:R-:W-:-:S03]  /*1020*/  UIADD3 UR5, UR4, -UR5, URZ ;  /* 0x8000000504057290 */ /* 0x000fc6000fffe03f */
[----:B------:R-:W-:Y:S01]  /*1030*/  ULDC UR4, c[0x0][0x28c] ;  /* 0x0000a30000047ab9 */ /* 0x000fe20000000800 */
[----:B------:R-:W-:Y:S01]  /*1040*/  ULEA UR5, UR5, UR42, 0xd ;  /* 0x0000002a05057291 */ /* 0x000fe2000f8e683f */
[----:B------:R-:W-:-:S03]  /*1050*/  ISETP.LT.AND P0, PT, RZ, UR4, PT ;  /* 0x00000004ff007c0c */ /* 0x000fc6000bf01270 */
[----:B------:R-:W-:-:S04]  /*1060*/  UIADD3 UR5, UR5, 0x180, URZ ;  /* 0x0000018005057890 */ /* 0x000fc8000fffe03f */
[----:B------:R-:W-:-:S04]  /*1070*/  USHF.R.U32.HI UR5, URZ, 0x4, UR5 ;  /* 0x000000043f057899 */ /* 0x000fc80008011605 */
[----:B------:R-:W-:Y:S02]  /*1080*/  ULOP3.LUT UR41, UR5, 0x3fff, URZ, 0xc0, !UPT ;  /* 0x00003fff05297892 */ /* 0x000fe4000f8ec03f */
[----:B-1----:R-:W-:Y:S10]  /*1090*/  @P0 BRA `(.L_x_13) ;  /* 0x0000000000400947 */ /* 0x002ff40003800000 */
[----:B------:R-:W-:Y:S01]  /*10a0*/  MOV R0, 0x0 ;  /* 0x0000000000007802 */ /* 0x000fe20000000f00 */
[----:B------:R-:W-:Y:S01]  /*10b0*/  ULDC.64 UR4, c[0x4][0x68] ;  /* 0x01001a0000047ab9 */ /* 0x000fe20000000a00 */
[----:B------:R-:W-:Y:S01]  /*10c0*/  ULDC.64 UR6, c[0x4][0x8] ;  /* 0x0100020000067ab9 */ /* 0x000fe20000000a00 */
[----:B01----:R-:W-:Y:S01]  /*10d0*/  IMAD.U32 R4, RZ, RZ, UR4 ;  /* 0x00000004ff047e24 */ /* 0x003fe2000f8e00ff */
[----:B------:R0:W1:Y:S01]  /*10e0*/  LDC.64 R14, c[0x4][R0] ;  /* 0x01000000000e7b82 */ /* 0x0000620000000a00 */
[----:B------:R-:W-:Y:S01]  /*10f0*/  IMAD.U32 R5, RZ, RZ, UR5 ;  /* 0x00000005ff057e24 */ /* 0x000fe2000f8e00ff */
[----:B------:R-:W-:Y:S01]  /*1100*/  ULDC.64 UR4, c[0x4][0x70] ;  /* 0x01001c0000047ab9 */ /* 0x000fe20000000a00 */
[----:B------:R-:W-:Y:S02]  /*1110*/  IMAD.U32 R10, RZ, RZ, UR6 ;  /* 0x00000006ff0a7e24 */ /* 0x000fe4000f8e00ff */
[----:B------:R-:W-:Y:S02]  /*1120*/  IMAD.U32 R6, RZ, RZ, UR4 ;  /* 0x00000004ff067e24 */ /* 0x000fe4000f8e00ff */
[----:B------:R-:W-:-:S02]  /*1130*/  IMAD.U32 R7, RZ, RZ, UR5 ;  /* 0x00000005ff077e24 */ /* 0x000fc4000f8e00ff */
[----:B------:R-:W-:Y:S02]  /*1140*/  IMAD.U32 R11, RZ, RZ, UR7 ;  /* 0x00000007ff0b7e24 */ /* 0x000fe4000f8e00ff */
[----:B------:R-:W-:Y:S02]  /*1150*/  IMAD.MOV.U32 R8, RZ, RZ, 0x1e1 ;  /* 0x000001e1ff087424 */ /* 0x000fe400078e00ff */
[----:B------:R-:W-:Y:S02]  /*1160*/  IMAD.MOV.U32 R12, RZ, RZ, 0x1 ;  /* 0x00000001ff0c7424 */ /* 0x000fe400078e00ff */
[----:B0-----:R-:W-:-:S07]  /*1170*/  IMAD.MOV.U32 R13, RZ, RZ, RZ ;  /* 0x000000ffff0d7224 */ /* 0x001fce00078e00ff */
[----:B------:R-:W-:-:S07]  /*1180*/  LEPC R20, `(.L_x_13) ;  /* 0x000000001014794e */ /* 0x000fce0000000000 */
[----:B-1---5:R-:W-:Y:S05]  /*1190*/  CALL.ABS.NOINC R14 ;  /* 0x000000000e007343 */ /* 0x022fea0003c00000 */
.L_x_13:
[----:B------:R-:W-:-:S13]  /*11a0*/  ISETP.NE.AND P0, PT, R158, 0x3, PT ;  /* 0x000000039e00780c */ /* 0x000fda0003f05270 */
[----:B------:R-:W-:Y:S05]  /*11b0*/  @!P0 BRA `(.L_x_14) ;  /* 0x0000000000048947 */ /* 0x000fea0003800000 */
[----:B------:R-:W-:Y:S01]  /*11c0*/  BPT.TRAP 0x1 ;  /* 0x000000040000795c */ /* 0x000fe20000300000 */
.L_x_14:
[----:B------:R-:W-:Y:S02]  /*11d0*/  IMAD.U32 R3, RZ, RZ, UR39 ;  /* 0x00000027ff037e24 */ /* 0x000fe4000f8e00ff */
[----:B------:R-:W-:-:S03]  /*11e0*/  IMAD.U32 R0, RZ, RZ, UR38 ;  /* 0x00000026ff007e24 */ /* 0x000fc6000f8e00ff */
[----:B------:R-:W-:Y:S02]  /*11f0*/  LEA R3, R3, UR42, 0x3 ;  /* 0x0000002a03037c11 */ /* 0x000fe4000f8e18ff */
[----:B------:R-:W-:-:S04]  /*1200*/  SHF.L.U32 R0, R0, 0x1f, RZ ;  /* 0x0000001f00007819 */ /* 0x000fc800000006ff */
[----:B------:R2:W3:Y:S01]  /*1210*/  SYNCS.PHASECHK.TRANS64.TRYWAIT P1, [R3+URZ], R0 ;  /* 0x00000000030075a7 */ /* 0x0004e2000802017f */
[----:B------:R-:W-:Y:S05]  /*1220*/  @!P0 BRA `(.L_x_15) ;  /* 0x0000000000048947 */ /* 0x000fea0003800000 */
[----:B------:R-:W-:Y:S01]  /*1230*/  BPT.TRAP 0x1 ;  /* 0x000000040000795c */ /* 0x000fe20000300000 */
.L_x_15:
[----:B---3--:R-:W-:Y:S05]  /*1240*/  @P1 BRA `(.L_x_16) ;  /* 0x0000000000081947 */ /* 0x008fea0003800000 */
[----:B------:R-:W3:Y:S02]  /*1250*/  SYNCS.PHASECHK.TRANS64.TRYWAIT P1, [R3+URZ], R0 ;  /* 0x00000000030075a7 */ /* 0x000ee4000802017f */
[----:B---3--:R-:W-:Y:S05]  /*1260*/  @!P1 BRA `(.L_x_17) ;  /* 0x000000a8009c9947 */ /* 0x008fea0003800000 */
.L_x_16:
[----:B------:R-:W-:-:S04]  /*1270*/  UISETP.LT.AND UP0, UPT, UR40, 0x1, UPT ;  /* 0x000000012800788c */ /* 0x000fc8000bf01270 */
[----:B------:R-:W-:-:S04]  /*1280*/  USEL UR4, UR40, 0x1, UP0 ;  /* 0x0000000128047887 */ /* 0x000fc80008000000 */
[----:B------:R-:W-:-:S06]  /*1290*/  UIADD3 UR4, UR40, -UR4, URZ ;  /* 0x8000000428047290 */ /* 0x000fcc000fffe03f */
[----:B--23--:R-:W-:Y:S01]  /*12a0*/  IMAD.U32 R0, RZ, RZ, UR4 ;  /* 0x00000004ff007e24 */ /* 0x00cfe2000f8e00ff */
[----:B------:R-:W-:Y:S05]  /*12b0*/  WARPSYNC.ALL ;  /* 0x0000000000007948 */ /* 0x000fea0003800000 */
[----:B------:R-:W-:Y:S01]  /*12c0*/  ISETP.GE.AND P1, PT, R0, 0x1, PT ;  /* 0x000000010000780c */ /* 0x000fe20003f26270 */
[----:B------:R-:W-:Y:S01]  /*12d0*/  UIADD3 UR4, UR42, 0x38180, URZ ;  /* 0x000381802a047890 */ /* 0x000fe2000fffe03f */
[----:B------:R-:W-:Y:S01]  /*12e0*/  WARPGROUP.ARRIVE ;  /* 0x00000000000079c5 */ /* 0x000fe20000000000 */
[----:B------:R-:W-:Y:S01]  /*12f0*/  UMOV UR9, 0x40000040 ;  /* 0x4000004000097882 */ /* 0x000fe20000000000 */
[----:B------:R-:W-:Y:S01]  /*1300*/  UMOV UR11, 0x40000040 ;  /* 0x40000040000b7882 */ /* 0x000fe20000000000 */
[----:B------:R-:W-:-:S04]  /*1310*/  USHF.R.U32.HI UR4, URZ, 0x4, UR4 ;  /* 0x000000043f047899 */ /* 0x000fc80008011604 */
[----:B------:R-:W-:Y:S02]  /*1320*/  ULOP3.LUT UR5, UR4, 0x3fff, URZ, 0xc0, !UPT ;  /* 0x00003fff04057892 */ /* 0x000fe4000f8ec03f */
[----:B------:R-:W-:Y:S02]  /*1330*/  ULOP3.LUT UR4, UR41, 0x10000, URZ, 0xfc, !UPT ;  /* 0x0001000029047892 */ /* 0x000fe4000f8efc3f */
[----:B------:R-:W-:Y:S02]  /*1340*/  ULOP3.LUT UR5, UR5, 0x10000, URZ, 0xfc, !UPT ;  /* 0x0001000005057892 */ /* 0x000fe4000f8efc3f */
[----:B------:R-:W-:Y:S02]  /*1350*/  ULEA UR6, UR39, UR4, 0xb ;  /* 0x0000000427067291 */ /* 0x000fe4000f8e583f */
[----:B------:R-:W-:-:S05]  /*1360*/  ULEA UR7, UR39, UR5, 0xc ;  /* 0x0000000527077291 */ /* 0x000fca000f8e603f */
[----:B------:R-:W-:Y:S02]  /*1370*/  UMOV UR8, UR6 ;  /* 0x0000000600087c82 */ /* 0x000fe40008000000 */
[----:B------:R-:W-:Y:S02]  /*1380*/  UMOV UR10, UR7 ;  /* 0x00000007000a7c82 */ /* 0x000fe40008000000 */
[----:B------:R-:W-:Y:S01]  /*1390*/  HGMMA.64x256x16.F32 R24, gdesc[UR8], RZ, !UPT, gsb0 ;  /* 0x03e00000081879f0 */ /* 0x000fe2000c0008ff */
[----:B------:R-:W-:Y:S02]  /*13a0*/  UIADD3 UR8, UR6, 0x2, URZ ;  /* 0x0000000206087890 */ /* 0x000fe4000fffe03f */
[----:B------:R-:W-:Y:S01]  /*13b0*/  UIADD3 UR10, UR7, 0x2, URZ ;  /* 0x00000002070a7890 */ /* 0x000fe2000fffe03f */
[----:B------:R-:W-:Y:S01]  /*13c0*/  UMOV UR9, 0x40000040 ;  /* 0x4000004000097882 */ /* 0x000fe20000000000 */
[----:B------:R-:W-:Y:S01]  /*13d0*/  UMOV UR11, 0x40000040 ;  /* 0x40000040000b7882 */ /* 0x000fe20000000000 */
[----:B------:R-:W-:-:S02]  /*13e0*/  WARPGROUP.DEPBAR.LE gsb0, 0x0 ;  /* 0x00008000000079c5 */ /* 0x000fc40000010000 */
[----:B------:R-:W-:-:S15]  /*13f0*/  WARPGROUP.ARRIVE ;  /* 0x00000000000079c5 */ /* 0x000fde0000000000 */
[----:B------:R-:W-:-:S05]  /*1400*/  NOP ;  /* 0x0000000000007918 */ /* 0x000fca0000000000 */
[----:B------:R-:W-:Y:S01]  /*1410*/  HGMMA.64x256x16.F32 R24, gdesc[UR8], R24, gsb0 ;  /* 0x03e00000081879f0 */ /* 0x000fe20008000818 */
[----:B------:R-:W-:Y:S02]  /*1420*/  UIADD3 UR8, UR6, 0x4, URZ ;  /* 0x0000000406087890 */ /* 0x000fe4000fffe03f */
[----:B------:R-:W-:Y:S01]  /*1430*/  UIADD3 UR10, UR7, 0x4, URZ ;  /* 0x00000004070a7890 */ /* 0x000fe2000fffe03f */
[----:B------:R-:W-:Y:S01]  /*1440*/  UMOV UR9, 0x40000040 ;  /* 0x4000004000097882 */ /* 0x000fe20000000000 */
[----:B------:R-:W-:Y:S01]  /*1450*/  UMOV UR11, 0x40000040 ;  /* 0x40000040000b7882 */ /* 0x000fe20000000000 */
[----:B------:R-:W-:Y:S02]  /*1460*/  WARPGROUP.DEPBAR.LE gsb0, 0x0 ;  /* 0x00008000000079c5 */ /* 0x000fe40000010000 */
        /* <DEDUP_REMOVED lines=42> */
[----:B------:R-:W-:Y:S03]  /*1710*/  HGMMA.64x256x16.F32 R24, gdesc[UR8], R24, gsb0 ;  /* 0x03e00000081879f0 */ /* 0x000fe60008000818 */
[----:B------:R-:W-:Y:S02]  /*1720*/  WARPGROUP.DEPBAR.LE gsb0, 0x0 ;  /* 0x00008000000079c5 */ /* 0x000fe40000010000 */
[----:B------:R-:W-:Y:S05]  /*1730*/  @!P1 BRA `(.L_x_18) ;  /* 0x0000000400a49947 */ /* 0x000fea0003800000 */
[----:B------:R-:W-:-:S04]  /*1740*/  UIADD3 UR6, UR39, 0x1, URZ ;  /* 0x0000000127067890 */ /* 0x000fc8000fffe03f */
[----:B------:R-:W-:-:S04]  /*1750*/  UISETP.NE.AND UP0, UPT, UR6, 0x7, UPT ;  /* 0x000000070600788c */ /* 0x000fc8000bf05270 */
[----:B------:R-:W-:Y:S02]  /*1760*/  USEL UR7, URZ, 0x1, UP0 ;  /* 0x000000013f077887 */ /* 0x000fe40008000000 */
[----:B------:R-:W-:Y:S02]  /*1770*/  USEL UR6, UR6, URZ, UP0 ;  /* 0x0000003f06067287 */ /* 0x000fe40008000000 */
[----:B------:R-:W-:-:S06]  /*1780*/  ULOP3.LUT UR7, UR38, UR7, URZ, 0x3c, !UPT ;  /* 0x0000000726077292 */ /* 0x000fcc000f8e3c3f */
[----:B01----:R-:W-:Y:S01]  /*1790*/  IMAD.U32 R5, RZ, RZ, UR7 ;  /* 0x00000007ff057e24 */ /* 0x003fe2000f8e00ff */
[----:B------:R-:W-:-:S06]  /*17a0*/  UMOV UR7, UR39 ;  /* 0x0000002700077c82 */ /* 0x000fcc0008000000 */
.L_x_25:
[----:B01----:R-:W-:Y:S05]  /*17b0*/  @!P0 BRA `(.L_x_19) ;  /* 0x0000000000048947 */ /* 0x003fea0003800000 */
[----:B------:R-:W-:Y:S01]  /*17c0*/  BPT.TRAP 0x1 ;  /* 0x000000040000795c */ /* 0x000fe20000300000 */
.L_x_19:
[----:B------:R-:W0:Y:S01]  /*17d0*/  S2UR UR9, SR_CgaCtaId ;  /* 0x00000000000979c3 */ /* 0x000e220000008800 */
[----:B------:R-:W-:Y:S01]  /*17e0*/  UMOV UR8, 0x400 ;  /* 0x0000040000087882 */ /* 0x000fe20000000000 */
[----:B------:R-:W-:Y:S01]  /*17f0*/  SHF.L.U32 R3, R5, 0x1f, RZ ;  /* 0x0000001f05037819 */ /* 0x000fe200000006ff */
[----:B0-----:R-:W-:-:S04]  /*1800*/  ULEA UR8, UR9, UR8, 0x18 ;  /* 0x0000000809087291 */ /* 0x001fc8000f8ec03f */
[----:B------:R-:W-:-:S09]  /*1810*/  ULEA UR9, UR6, UR8, 0x3 ;  /* 0x0000000806097291 */ /* 0x000fd2000f8e183f */
[----:B------:R0:W1:Y:S01]  /*1820*/  SYNCS.PHASECHK.TRANS64.TRYWAIT P1, [UR9], R3 ;  /* 0x00000003ff0075a7 */ /* 0x0000620008020149 */
[----:B------:R-:W-:Y:S05]  /*1830*/  @!P0 BRA `(.L_x_20) ;  /* 0x0000000000048947 */ /* 0x000fea0003800000 */
[----:B------:R-:W-:Y:S01]  /*1840*/  BPT.TRAP 0x1 ;  /* 0x000000040000795c */ /* 0x000fe20000300000 */
.L_x_20:
[----:B-1----:R-:W-:Y:S05]  /*1850*/  @P1 BRA `(.L_x_21) ;  /* 0x0000000000081947 */ /* 0x002fea0003800000 */
[----:B------:R-:W1:Y:S02]  /*1860*/  SYNCS.PHASECHK.TRANS64.TRYWAIT P1, [UR9], R3 ;  /* 0x00000003ff0075a7 */ /* 0x000e640008020149 */
[----:B-1----:R-:W-:Y:S05]  /*1870*/  @!P1 BRA `(.L_x_22) ;  /* 0x000000a4002c9947 */ /* 0x002fea0003800000 */
.L_x_21:
[----:B------:R-:W-:Y:S01]  /*1880*/  ULEA UR9, UR6, UR4, 0xb ;  /* 0x0000000406097291 */ /* 0x000fe2000f8e583f */
[----:B------:R-:W-:Y:S01]  /*1890*/  WARPGROUP.ARRIVE ;  /* 0x00000000000079c5 */ /* 0x000fe20000000000 */
[----:B------:R-:W-:Y:S01]  /*18a0*/  ULEA UR10, UR6, UR5, 0xc ;  /* 0x00000005060a7291 */ /* 0x000fe2000f8e603f */
[----:B------:R-:W-:Y:S01]  /*18b0*/  UMOV UR13, 0x40000040 ;  /* 0x40000040000d7882 */ /* 0x000fe20000000000 */
[----:B------:R-:W-:-:S03]  /*18c0*/  UMOV UR15, 0x40000040 ;  /* 0x40000040000f7882 */ /* 0x000fc60000000000 */
[----:B------:R-:W-:Y:S02]  /*18d0*/  UMOV UR12, UR9 ;  /* 0x00000009000c7c82 */ /* 0x000fe40008000000 */
[----:B------:R-:W-:Y:S02]  /*18e0*/  UMOV UR14, UR10 ;  /* 0x0000000a000e7c82 */ /* 0x000fe40008000000 */
[----:B------:R-:W-:Y:S01]  /*18f0*/  HGMMA.64x256x16.F32 R24, gdesc[UR12], R24, gsb0 ;  /* 0x03e000000c1879f0 */ /* 0x000fe20008000818 */
        /* <DEDUP_REMOVED lines=58> */
[----:B------:R-:W-:Y:S01]  /*1ca0*/  BPT.TRAP 0x1 ;  /* 0x000000040000795c */ /* 0x000fe20000300000 */
.L_x_23:
[----:B------:R-:W-:Y:S01]  /*1cb0*/  ULEA UR8, UR7, UR8, 0x3 ;  /* 0x0000000807087291 */ /* 0x000fe2000f8e183f */
[----:B------:R-:W-:-:S03]  /*1cc0*/  ISETP.GT.U32.AND P1, PT, R19, 0x1, PT ;  /* 0x000000011300780c */ /* 0x000fc60003f24070 */
[----:B------:R-:W-:-:S04]  /*1cd0*/  UIADD3 UR8, UR8, 0x38, URZ ;  /* 0x0000003808087890 */ /* 0x000fc8000fffe03f */
[----:B------:R-:W-:-:S09]  /*1ce0*/  UPRMT UR8, URZ, 0x654, UR8 ;  /* 0x000006543f087896 */ /* 0x000fd20008000008 */
[----:B------:R-:W-:Y:S01]  /*1cf0*/  SYNCS.ARRIVE.TRANS64.RED.A1T0 RZ, [UR8], RZ ;  /* 0x000000ffffff79a7 */ /* 0x000fe20008100408 */
[----:B------:R-:W-:Y:S05]  /*1d00*/  @P1 BRA `(.L_x_24) ;  /* 0x0000000000041947 */ /* 0x000fea0003800000 */
[----:B------:R-:W-:Y:S01]  /*1d10*/  BPT.TRAP 0x1 ;  /* 0x000000040000795c */ /* 0x000fe20000300000 */
.L_x_24:
[----:B------:R-:W-:Y:S01]  /*1d20*/  UIADD3 UR6, UR6, 0x1, URZ ;  /* 0x0000000106067890 */ /* 0x000fe2000fffe03f */
[C---:B------:R-:W-:Y:S01]  /*1d30*/  ISETP.GT.AND P1, PT, R0.reuse, 0x1, PT ;  /* 0x000000010000780c */ /* 0x040fe20003f24270 */
[----:B------:R-:W-:Y:S01]  /*1d40*/  UIADD3 UR7, UR7, 0x1, URZ ;  /* 0x0000000107077890 */ /* 0x000fe2000fffe03f */
[----:B------:R-:W-:Y:S01]  /*1d50*/  VIADD R0, R0, 0xffffffff ;  /* 0xffffffff00007836 */ /* 0x000fe20000000000 */
[----:B------:R-:W-:Y:S02]  /*1d60*/  UISETP.NE.AND UP0, UPT, UR6, 0x7, UPT ;  /* 0x000000070600788c */ /* 0x000fe4000bf05270 */
[----:B------:R-:W-:Y:S02]  /*1d70*/  UISETP.NE.AND UP1, UPT, UR7, 0x7, UPT ;  /* 0x000000070700788c */ /* 0x000fe4000bf25270 */
[----:B------:R-:W-:Y:S02]  /*1d80*/  USEL UR8, URZ, 0x1, UP0 ;  /* 0x000000013f087887 */ /* 0x000fe40008000000 */
[----:B------:R-:W-:-:S02]  /*1d90*/  USEL UR6, UR6, URZ, UP0 ;  /* 0x0000003f06067287 */ /* 0x000fc40008000000 */
[----:B------:R-:W-:Y:S02]  /*1da0*/  USEL UR7, UR7, URZ, UP1 ;  /* 0x0000003f07077287 */ /* 0x000fe40008800000 */
[----:B------:R-:W-:Y:S01]  /*1db0*/  LOP3.LUT R5, R5, UR8, RZ, 0x3c, !PT ;  /* 0x0000000805057c12 */ /* 0x000fe2000f8e3cff */
[----:B------:R-:W-:Y:S09]  /*1dc0*/  @P1 BRA `(.L_x_25) ;  /* 0xfffffff800781947 */ /* 0x000ff2000383ffff */
.L_x_18:
[----:B------:R-:W2:Y:S02]  /*1dd0*/  LDC R0, c[0x0][0x28c] ;  /* 0x0000a300ff007b82 */ /* 0x000ea40000000800 */
[----:B--2---:R-:W-:-:S13]  /*1de0*/  ISETP.GE.AND P1, PT, R0, 0x1, PT ;  /* 0x000000010000780c */ /* 0x004fda0003f26270 */
[----:B------:R-:W-:Y:S05]  /*1df0*/  @!P1 BRA `(.L_x_26) ;  /* 0x0000000000509947 */ /* 0x000fea0003800000 */
[----:B------:R-:W-:Y:S05]  /*1e00*/  @!P0 BRA `(.L_x_27) ;  /* 0x0000000000048947 */ /* 0x000fea0003800000 */
[----:B------:R-:W-:Y:S01]  /*1e10*/  BPT.TRAP 0x1 ;  /* 0x000000040000795c */ /* 0x000fe20000300000 */
.L_x_27:
[----:B------:R-:W-:Y:S01]  /*1e20*/  UISETP.LT.AND UP0, UPT, UR40, 0x1, UPT ;  /* 0x000000012800788c */ /* 0x000fe2000bf01270 */
[----:B------:R-:W2:Y:S01]  /*1e30*/  S2UR UR7, SR_CgaCtaId ;  /* 0x00000000000779c3 */ /* 0x000ea20000008800 */
[----:B------:R-:W-:Y:S02]  /*1e40*/  ISETP.GT.U32.AND P0, PT, R19, 0x1, PT ;  /* 0x000000011300780c */ /* 0x000fe40003f04070 */
[----:B------:R-:W-:-:S04]  /*1e50*/  USEL UR6, UR40, 0x1, UP0 ;  /* 0x0000000128067887 */ /* 0x000fc80008000000 */
[----:B------:R-:W-:-:S04]  /*1e60*/  UIADD3 UR6, UR39, UR40, -UR6 ;  /* 0x0000002827067290 */ /* 0x000fc8000fffe806 */
[----:B------:R-:W-:-:S04]  /*1e70*/  UIMAD.WIDE.U32 UR4, UR6, 0x24924925, URZ ;  /* 0x24924925060478a5 */ /* 0x000fc8000f8e003f */
[----:B------:R-:W-:-:S04]  /*1e80*/  UIADD3 UR4, UR6, -UR5, URZ ;  /* 0x8000000506047290 */ /* 0x000fc8000fffe03f */
[----:B------:R-:W-:-:S03]  /*1e90*/  ULEA.HI UR4, UR4, UR5, URZ, 0x1f ;  /* 0x0000000504047291 */ /* 0x000fc6000f8ff83f */
[----:B------:R-:W-:Y:S01]  /*1ea0*/  UMOV UR5, 0x400 ;  /* 0x0000040000057882 */ /* 0x000fe20000000000 */
[----:B------:R-:W-:Y:S02]  /*1eb0*/  USHF.R.U32.HI UR4, URZ, 0x2, UR4 ;  /* 0x000000023f047899 */ /* 0x000fe40008011604 */
[----:B--2---:R-:W-:Y:S02]  /*1ec0*/  ULEA UR5, UR7, UR5, 0x18 ;  /* 0x0000000507057291 */ /* 0x004fe4000f8ec03f */
[----:B------:R-:W-:-:S04]  /*1ed0*/  UIMAD UR4, UR4, -0x7, UR6 ;  /* 0xfffffff9040478a4 */ /* 0x000fc8000f8e0206 */
[----:B------:R-:W-:-:S04]  /*1ee0*/  ULEA UR4, UR4, UR5, 0x3 ;  /* 0x0000000504047291 */ /* 0x000fc8000f8e183f */
[----:B------:R-:W-:-:S04]  /*1ef0*/  UIADD3 UR4, UR4, 0x38, URZ ;  /* 0x0000003804047890 */ /* 0x000fc8000fffe03f */
[----:B------:R-:W-:-:S09]  /*1f00*/  UPRMT UR4, URZ, 0x654, UR4 ;  /* 0x000006543f047896 */ /* 0x000fd20008000004 */
[----:B------:R-:W-:Y:S01]  /*1f10*/  SYNCS.ARRIVE.TRANS64.RED.A1T0 RZ, [UR4], RZ ;  /* 0x000000ffffff79a7 */ /* 0x000fe20008100404 */
[----:B------:R-:W-:Y:S05]  /*1f20*/  @P0 BRA `(.L_x_26) ;  /* 0x0000000000040947 */ /* 0x000fea0003800000 */
[----:B------:R-:W-:Y:S01]  /*1f30*/  BPT.TRAP 0x1 ;  /* 0x000000040000795c */ /* 0x000fe20000300000 */
.L_x_26:
[----:B------:R-:W2:Y:S01]  /*1f40*/  LDC R7, c[0x0][0x288] ;  /* 0x0000a200ff077b82 */ /* 0x000ea20000000800 */
[----:B01----:R-:W-:Y:S01]  /*1f50*/  LOP3.LUT R4, R18, 0x60, RZ, 0xc0, !PT ;  /* 0x0000006012047812 */ /* 0x003fe200078ec0ff */
[----:B------:R-:W-:Y:S01]  /*1f60*/  UIADD3 UR39, UR40, UR39, URZ ;  /* 0x0000002728277290 */ /* 0x000fe2000fffe03f */
[----:B------:R-:W-:Y:S01]  /*1f70*/  LOP3.LUT R0, R22, 0x1, RZ, 0xc0, !PT ;  /* 0x0000000116007812 */ /* 0x000fe200078ec0ff */
[----:B------:R-:W-:Y:S01]  /*1f80*/  ULDC UR7, c[0x0][0x284] ;  /* 0x0000a10000077ab9 */ /* 0x000fe20000000800 */
[----:B------:R-:W-:Y:S01]  /*1f90*/  SHF.R.U32.HI R3, RZ, 0x2, R18 ;  /* 0x00000002ff037819 */ /* 0x000fe20000011612 */
[----:B------:R-:W-:Y:S01]  /*1fa0*/  UISETP.GT.U32.AND UP0, UPT, UR39, 0x6, UPT ;  /* 0x000000062700788c */ /* 0x000fe2000bf04070 */
[----:B------:R-:W-:Y:S01]  /*1fb0*/  SHF.R.U32.HI R10, RZ, 0x1, R4 ;  /* 0x00000001ff0a7819 */ /* 0x000fe20000011604 */
[----:B------:R-:W-:Y:S01]  /*1fc0*/  IMAD.SHL.U32 R4, R0, 0x40, RZ ;  /* 0x0000004000047824 */ /* 0x000fe200078e00ff */
[----:B------:R-:W-:Y:S01]  /*1fd0*/  LOP3.LUT R3, R3, 0x7, RZ, 0xc0, !PT ;  /* 0x0000000703037812 */ /* 0x000fe200078ec0ff */
[----:B------:R-:W-:Y:S01]  /*1fe0*/  UIMAD.WIDE.U32 UR4, UR39, 0x24924925, URZ ;  /* 0x24924925270478a5 */ /* 0x000fe2000f8e003f */
[----:B------:R-:W-:Y:S01]  /*1ff0*/  SHF.R.S32.HI R21, RZ, 0x1f, R23 ;  /* 0x0000001fff157819 */ /* 0x000fe20000011417 */
[----:B------:R-:W-:Y:S01]  /*2000*/  UISETP.LT.U32.AND UP0, UPT, UR40, 0x7, UP0 ;  /* 0x000000072800788c */ /* 0x000fe20008701070 */
[--C-:B------:R-:W-:Y:S01]  /*2010*/  IADD3 R5, RZ, -R10, -R3.reuse ;  /* 0x8000000aff057210 */ /* 0x100fe20007ffe803 */
[----:B------:R-:W-:Y:S01]  /*2020*/  UIADD3 UR4, UR39, -UR5, URZ ;  /* 0x8000000527047290 */ /* 0x000fe2000fffe03f */
[----:B------:R-:W-:Y:S01]  /*2030*/  LOP3.LUT R3, R4, 0x40, R3, 0xe2, !PT ;  /* 0x0000004004037812 */ /* 0x000fe200078ee203 */
[----:B------:R-:W-:Y:S01]  /*2040*/  IMAD.SHL.U32 R4, R18, 0x2, RZ ;  /* 0x0000000212047824 */ /* 0x000fe200078e00ff */
[----:B------:R-:W-:Y:S01]  /*2050*/  UISETP.GE.U32.AND UP1, UPT, UR40, 0x7, UPT ;  /* 0x000000072800788c */ /* 0x000fe2000bf26070 */
[----:B------:R-:W-:Y:S01]  /*2060*/  IMAD R11, R0, -0x40, R5 ;  /* 0xffffffc0000b7824 */ /* 0x000fe200078e0205 */
[----:B------:R-:W-:Y:S01]  /*2070*/  LOP3.LUT R0, R18, 0x3, RZ, 0xc0, !PT ;  /* 0x0000000312007812 */ /* 0x000fe200078ec0ff */
[----:B------:R-:W-:Y:S01]  /*2080*/  ULDC.64 UR8, c[0x0][0x5d0] ;  /* 0x0001740000087ab9 */ /* 0x000fe20000000a00 */
[----:B------:R-:W-:Y:S01]  /*2090*/  LOP3.LUT R9, R4, 0x6, RZ, 0xc0, !PT ;  /* 0x0000000604097812 */ /* 0x000fe200078ec0ff */
[----:B------:R-:W-:Y:S01]  /*20a0*/  USEL UR6, URZ, 0x1, !UP0 ;  /* 0x000000013f067887 */ /* 0x000fe2000c000000 */
[----:B------:R-:W-:Y:S01]  /*20b0*/  IMAD R4, R21, UR8, RZ ;  /* 0x0000000815047c24 */ /* 0x000fe2000f8e02ff */
[----:B------:R-:W-:Y:S01]  /*20c0*/  ULEA.HI UR4, UR4, UR5, URZ, 0x1f ;  /* 0x0000000504047291 */ /* 0x000fe2000f8ff83f */
[----:B------:R-:W-:Y:S01]  /*20d0*/  PRMT R8, R9, 0x6540, R152 ;  /* 0x0000654009087816 */ /* 0x000fe20000000098 */
[----:B------:R-:W-:Y:S01]  /*20e0*/  IMAD.SHL.U32 R152, R152, 0x100, RZ ;  /* 0x0000010098987824 */ /* 0x000fe200078e00ff */
[----:B------:R-:W-:Y:S01]  /*20f0*/  ULOP3.LUT UR38, UR38, UR6, URZ, 0x3c, !UPT ;  /* 0x0000000626267292 */ /* 0x000fe2000f8e3c3f */
[----:B--2---:R-:W-:Y:S01]  /*2100*/  IMAD R13, R0, -0x2, R7 ;  /* 0xfffffffe000d7824 */ /* 0x004fe200078e0207 */
[----:B------:R-:W-:Y:S01]  /*2110*/  SHF.R.S32.HI R9, RZ, 0x1f, R8 ;  /* 0x0000001fff097819 */ /* 0x000fe20000011408 */
[C---:B------:R-:W-:Y:S01]  /*2120*/  IMAD.SHL.U32 R0, R153.reuse, 0x80, RZ ;  /* 0x0000008099007824 */ /* 0x040fe200078e00ff */
[----:B------:R-:W-:Y:S01]  /*2130*/  ISETP.GE.AND P0, PT, R152, R7, PT ;  /* 0x000000079800720c */ /* 0x000fe20003f06270 */
[----:B------:R-:W-:Y:S01]  /*2140*/  USHF.R.U32.HI UR4, URZ, 0x2, UR4 ;  /* 0x000000023f047899 */ /* 0x000fe20008011604 */
[----:B------:R-:W-:-:S02]  /*2150*/  IMAD.WIDE R6, R153, 0x80, RZ ;  /* 0x0000008099067825 */ /* 0x000fc400078e02ff */
[C---:B------:R-:W-:Y:S01]  /*2160*/  ISETP.GE.OR P0, PT, R0.reuse, UR7, P0 ;  /* 0x0000000700007c0c */ /* 0x040fe20008706670 */
[----:B------:R-:W-:Y:S01]  /*2170*/  @UP1 ULOP3.LUT UR38, UR38, 0x1, UR4, 0x78, !UPT ;  /* 0x0000000126261892 */ /* 0x000fe2000f8e7804 */
[C---:B------:R-:W-:Y:S01]  /*2180*/  IMAD R15, R23.reuse, UR9, R4 ;  /* 0x00000009170f7c24 */ /* 0x040fe2000f8e0204 */
[----:B------:R-:W-:Y:S01]  /*2190*/  UIMAD UR39, UR4, -0x7, UR39 ;  /* 0xfffffff9042778a4 */ /* 0x000fe2000f8e0227 */
[----:B------:R-:W-:Y:S01]  /*21a0*/  IMAD.WIDE.U32 R4, R23, UR8, R8 ;  /* 0x0000000817047c25 */ /* 0x000fe2000f8e0008 */
[----:B------:R-:W-:Y:S02]  /*21b0*/  IADD3 R0, -R0, UR7, R11 ;  /* 0x0000000700007c10 */ /* 0x000fe4000fffe10b */
[----:B------:R-:W-:Y:S01]  /*21c0*/  LOP3.LUT R167, R6, R3, R10, 0xfe, !PT ;  /* 0x0000000306a77212 */ /* 0x000fe200078efe0a */
[----:B------:R-:W-:Y:S02]  /*21d0*/  IMAD.IADD R5, R5, 0x1, R15 ;  /* 0x0000000105057824 */ /* 0x000fe400078e020f */
[----:B------:R-:W-:-:S02]  /*21e0*/  IMAD.IADD R3, R13, 0x1, -R152 ;  /* 0x000000010d037824 */ /* 0x000fc400078e0a98 */
[----:B------:R-:W-:Y:S01]  /*21f0*/  IMAD.MOV.U32 R153, RZ, RZ, -0x1 ;  /* 0xffffffffff997424 */ /* 0x000fe200078e00ff */
[----:B------:R-:W-:Y:S06]  /*2200*/  @P0 BRA `(.L_x_28) ;  /* 0x0000007800dc0947 */ /* 0x000fec0003800000 */
[----:B------:R-:W0:Y:S01]  /*2210*/  LDC.64 R10, c[0x0][0x5c8] ;  /* 0x00017200ff0a7b82 */ /* 0x000e220000000a00 */
[----:B-----5:R-:W-:Y:S01]  /*2220*/  FSETP.NEU.AND P0, PT, R155, RZ, PT ;  /* 0x000000ff9b00720b */ /* 0x020fe20003f0d000 */
[----:B------:R-:W-:Y:S01]  /*2230*/  BSSY B0, `(.L_x_28) ;  /* 0x00007b4000007945 */ /* 0x000fe20003800000 */
[----:B------:R-:W-:-:S04]  /*2240*/  ISETP.GT.AND P2, PT, R3, RZ, PT ;  /* 0x000000ff0300720c */ /* 0x000fc80003f44270 */
[----:B------:R-:W-:Y:S01]  /*2250*/  ISETP.GT.AND P1, PT, R0, RZ, P2 ;  /* 0x000000ff0000720c */ /* 0x000fe20001724270 */
[-C--:B0-----:R-:W-:Y:S02]  /*2260*/  IMAD R12, R7, R10.reuse, RZ ;  /* 0x0000000a070c7224 */ /* 0x081fe400078e02ff */
[----:B------:R-:W-:-:S04]  /*2270*/  IMAD.WIDE.U32 R160, R167, R10, R4 ;  /* 0x0000000aa7a07225 */ /* 0x000fc800078e0004 */
[----:B------:R-:W-:-:S04]  /*2280*/  IMAD R5, R167, R11, R12 ;  /* 0x0000000ba7057224 */ /* 0x000fc800078e020c */
[----:B------:R-:W-:Y:S01]  /*2290*/  IMAD.IADD R169, R161, 0x1, R5 ;  /* 0x00000001a1a97824 */ /* 0x000fe200078e0205 */
[----:B------:R-:W-:Y:S06]  /*22a0*/  @!P0 BRA `(.L_x_29) ;  /* 0x0000005400988947 */ /* 0x000fec0003800000 */
[----:B------:R-:W0:Y:S01]  /*22b0*/  LDC.64 R14, c[0x0][0x5b8] ;  /* 0x00016e00ff0e7b82 */ /* 0x000e220000000a00 */
[----:B------:R-:W-:-:S07]  /*22c0*/  ULDC.64 UR4, c[0x0][0x5c0] ;  /* 0x0001700000047ab9 */ /* 0x000fce0000000a00 */
[----:B------:R-:W1:Y:S08]  /*22d0*/  LDC.64 R164, c[0x0][0x5b0] ;  /* 0x00016c00ffa47b82 */ /* 0x000e700000000a00 */
[----:B------:R-:W2:Y:S01]  /*22e0*/  LDC.64 R12, c[0x0][0x5a8] ;  /* 0x00016a00ff0c7b82 */ /* 0x000ea20000000a00 */
[-C--:B0-----:R-:W-:Y:S02]  /*22f0*/  IMAD R4, R21, R14.reuse, RZ ;  /* 0x0000000e15047224 */ /* 0x081fe400078e02ff */
[----:B------:R-:W-:-:S04]  /*2300*/  IMAD.WIDE.U32 R162, R23, R14, R8 ;  /* 0x0000000e17a27225 */ /* 0x000fc800078e0008 */
[----:B------:R-:W-:Y:S02]  /*2310*/  IMAD R159, R23, R15, R4 ;  /* 0x0000000f179f7224 */ /* 0x000fe400078e0204 */
[-C--:B-1----:R-:W-:Y:S02]  /*2320*/  IMAD R6, R7, R164.reuse, RZ ;  /* 0x000000a407067224 */ /* 0x082fe400078e02ff */
[----:B------:R-:W-:Y:S02]  /*2330*/  IMAD.IADD R21, R163, 0x1, R159 ;  /* 0x00000001a3157824 */ /* 0x000fe400078e029f */
[----:B------:R-:W-:Y:S02]  /*2340*/  IMAD.MOV.U32 R20, RZ, RZ, R162 ;  /* 0x000000ffff147224 */ /* 0x000fe400078e00a2 */
[C---:B------:R-:W-:Y:S02]  /*2350*/  IMAD R161, R167.reuse, R165, R6 ;  /* 0x000000a5a7a17224 */ /* 0x040fe400078e0206 */
[----:B------:R-:W-:-:S04]  /*2360*/  IMAD.WIDE.U32 R4, R167, R164, R20 ;  /* 0x000000a4a7047225 */ /* 0x000fc800078e0014 */
[----:B------:R-:W-:Y:S01]  /*2370*/  IMAD.IADD R5, R5, 0x1, R161 ;  /* 0x0000000105057824 */ /* 0x000fe200078e02a1 */
[----:B--2---:R-:W-:-:S04]  /*2380*/  LEA R6, P0, R4, R12, 0x1 ;  /* 0x0000000c04067211 */ /* 0x004fc800078008ff */
[----:B------:R-:W-:-:S05]  /*2390*/  LEA.HI.X R7, R4, R13, R5, 0x1, P0 ;  /* 0x0000000d04077211 */ /* 0x000fca00000f0c05 */
[----:B------:R0:W2:Y:S01]  /*23a0*/  @P1 LDG.E.LTC128B.U16 R15, desc[UR36][R6.64] ;  /* 0x00000024060f1981 */ /* 0x0000a2000c1e1520 */
[----:B------:R-:W-:Y:S01]  /*23b0*/  IMAD.WIDE.U32 R156, R167, R164, R8 ;  /* 0x000000a4a79c7225 */ /* 0x000fe200078e0008 */
[----:B------:R-:W-:Y:S03]  /*23c0*/  BSSY B1, `(.L_x_30) ;  /* 0x0000013000017945 */ /* 0x000fe60003800000 */
[----:B------:R-:W-:Y:S02]  /*23d0*/  IMAD.IADD R157, R161, 0x1, R157 ;  /* 0x00000001a19d7824 */ /* 0x000fe400078e029d */
[----:B------:R-:W-:-:S04]  /*23e0*/  IMAD.WIDE.U32 R156, R23, R14, R156 ;  /* 0x0000000e179c7225 */ /* 0x000fc800078e009c */
[----:B0-----:R-:W-:Y:S01]  /*23f0*/  IMAD.IADD R7, R159, 0x1, R157 ;  /* 0x000000019f077824 */ /* 0x001fe200078e029d */
[----:B------:R-:W-:Y:S02]  /*2400*/  LEA R6, P4, R156, R12, 0x1 ;  /* 0x0000000c9c067211 */ /* 0x000fe400078808ff */
[----:B------:R-:W-:Y:S02]  /*2410*/  SHF.L.U64.HI R157, R164, 0x3, R165 ;  /* 0x00000003a49d7819 */ /* 0x000fe400000102a5 */
[----:B------:R-:W-:Y:S01]  /*2420*/  LEA.HI.X R7, R156, R13, R7, 0x1, P4 ;  /* 0x0000000d9c077211 */ /* 0x000fe200020f0c07 */
[----:B------:R-:W-:Y:S02]  /*2430*/  IMAD.SHL.U32 R156, R164, 0x8, RZ ;  /* 0x00000008a49c7824 */ /* 0x000fe400078e00ff */
[----:B--2---:R-:W-:-:S05]  /*2440*/  HADD2.F32 R4, -RZ, R15.H0_H0 ;  /* 0x2000000fff047230 */ /* 0x004fca0000004100 */
[----:B------:R-:W-:Y:S01]  /*2450*/  FMUL R5, R4, R155 ;  /* 0x0000009b04057220 */ /* 0x000fe20000400000 */
[----:B------:R-:W-:-:S03]  /*2460*/  LEA R4, P0, R160, UR4, 0x1 ;  /* 0x00000004a0047c11 */ /* 0x000fc6000f8008ff */
[----:B------:R-:W-:Y:S01]  /*2470*/  FFMA R24, R24, R154, R5 ;  /* 0x0000009a18187223 */ /* 0x000fe20000000005 */
[----:B------:R-:W-:Y:S02]  /*2480*/  LEA.HI.X R5, R160, UR5, R169, 0x1, P0 ;  /* 0x00000005a0057c11 */ /* 0x000fe400080f0ca9 */
[----:B------:R-:W-:Y:S02]  /*2490*/  ISETP.GT.AND P0, PT, R3, 0x1, PT ;  /* 0x000000010300780c */ /* 0x000fe40003f04270 */
[----:B------:R-:W-:Y:S02]  /*24a0*/  F2FP.F16.F32.PACK_AB R24, RZ, R24 ;  /* 0x00000018ff18723e */ /* 0x000fe400000000ff */
[----:B------:R-:W-:-:S03]  /*24b0*/  ISETP.GT.AND P3, PT, R0, RZ, P0 ;  /* 0x000000ff0000720c */ /* 0x000fc60000764270 */
[----:B------:R0:W-:Y:S10]  /*24c0*/  @P1 STG.E.U16 desc[UR36][R4.64], R24 ;  /* 0x0000001804001986 */ /* 0x0001f4000c101524 */
[----:B------:R-:W-:Y:S05]  /*24d0*/  @!P3 BRA `(.L_x_31) ;  /* 0x000000000004b947 */ /* 0x000fea0003800000 */
[----:B------:R1:W5:Y:S02]  /*24e0*/  LDG.E.LTC128B.U16 R15, desc[UR36][R6.64+0x2] ;  /* 0x00000224060f7981 */ /* 0x000364000c1e1520 */
.L_x_31:
[----:B------:R-:W-:Y:S05]  /*24f0*/  BSYNC B1 ;  /* 0x0000000000017941 */ /* 0x000fea0003800000 */
.L_x_30:
[----:B-----5:R-:W-:Y:S01]  /*2500*/  HADD2.F32 R20, -RZ, R15.H0_H0 ;  /* 0x2000000fff147230 */ /* 0x020fe20000004100 */
[----:B------:R-:W-:Y:S01]  /*2510*/  ISETP.GT.AND P2, PT, R0, 0x8, P2 ;  /* 0x000000080000780c */ /* 0x000fe20001744270 */
[----:B------:R-:W-:Y:S01]  /*2520*/  IMAD.WIDE.U32 R156, R167, R164, R156 ;  /* 0x000000a4a79c7225 */ /* 0x000fe200078e009c */
[----:B------:R-:W-:-:S03]  /*2530*/  PRMT R152, R15, 0x7610, R152 ;  /* 0x000076100f987816 */ /* 0x000fc60000000098 */
[----:B------:R-:W-:Y:S01]  /*2540*/  FMUL R20, R20, R155 ;  /* 0x0000009b14147220 */ /* 0x000fe20000400000 */
[----:B------:R-:W-:Y:S01]  /*2550*/  IMAD.IADD R161, R161, 0x1, R157 ;  /* 0x00000001a1a17824 */ /* 0x000fe200078e029d */
[----:B------:R-:W-:Y:S02]  /*2560*/  IADD3 R162, P1, R162, R156, RZ ;  /* 0x0000009ca2a27210 */ /* 0x000fe40007f3e0ff */
[----:B------:R-:W-:-:S03]  /*2570*/  FFMA R25, R25, R154, R20 ;  /* 0x0000009a19197223 */ /* 0x000fc60000000014 */
[----:B------:R-:W-:Y:S01]  /*2580*/  IMAD.X R21, R161, 0x1, R21, P1 ;  /* 0x00000001a1157824 */ /* 0x000fe200008e0615 */
[C---:B------:R-:W-:Y:S02]  /*2590*/  LEA R20, P1, R162.reuse, R12, 0x1 ;  /* 0x0000000ca2147211 */ /* 0x040fe400078208ff */
[----:B------:R-:W-:Y:S02]  /*25a0*/  F2FP.F16.F32.PACK_AB R25, RZ, R25 ;  /* 0x00000019ff19723e */ /* 0x000fe400000000ff */
[----:B------:R-:W-:Y:S02]  /*25b0*/  LEA.HI.X R21, R162, R13, R21, 0x1, P1 ;  /* 0x0000000da2157211 */ /* 0x000fe400008f0c15 */
[----:B------:R-:W-:-:S05]  /*25c0*/  PRMT R157, R25, 0x7610, R157 ;  /* 0x00007610199d7816 */ /* 0x000fca000000009d */
[----:B------:R2:W-:Y:S04]  /*25d0*/  @P3 STG.E.U16 desc[UR36][R4.64+0x2], R157 ;  /* 0x0000029d04003986 */ /* 0x0005e8000c101524 */
[----:B------:R-:W0:Y:S01]  /*25e0*/  @P2 LDG.E.LTC128B.U16 R152, desc[UR36][R20.64] ;  /* 0x0000002414982981 */ /* 0x000e22000c1e1520 */
[----:B------:R-:W-:Y:S01]  /*25f0*/  IADD3 R8, P1, R8, R156, RZ ;  /* 0x0000009c08087210 */ /* 0x000fe20007f3e0ff */
[----:B------:R-:W-:Y:S01]  /*2600*/  BSSY B1, `(.L_x_32) ;  /* 0x0000011000017945 */ /* 0x000fe20003800000 */
[----:B------:R-:W-:Y:S02]  /*2610*/  SHF.L.U64.HI R11, R10, 0x4, R11 ;  /* 0x000000040a0b7819 */ /* 0x000fe4000001020b */
[----:B------:R-:W-:Y:S01]  /*2620*/  ISETP.GT.AND P0, PT, R0, 0x8, P0 ;  /* 0x000000080000780c */ /* 0x000fe20000704270 */
[----:B------:R-:W-:Y:S01]  /*2630*/  IMAD.X R9, R9, 0x1, R161, P1 ;  /* 0x0000000109097824 */ /* 0x000fe200008e06a1 */
[----:B------:R-:W-:Y:S01]  /*2640*/  LEA R10, P1, R10, R4, 0x4 ;  /* 0x000000040a0a7211 */ /* 0x000fe200078220ff */
[----:B------:R-:W-:-:S04]  /*2650*/  IMAD.WIDE.U32 R14, R23, R14, R8 ;  /* 0x0000000e170e7225 */ /* 0x000fc800078e0008 */
[----:B------:R-:W-:Y:S01]  /*2660*/  IMAD.X R11, R11, 0x1, R5, P1 ;  /* 0x000000010b0b7824 */ /* 0x000fe200008e0605 */
[----:B------:R-:W-:Y:S01]  /*2670*/  LEA R8, P3, R14, R12, 0x1 ;  /* 0x0000000c0e087211 */ /* 0x000fe200078608ff */
[----:B------:R-:W-:-:S05]  /*2680*/  IMAD.IADD R9, R159, 0x1, R15 ;  /* 0x000000019f097824 */ /* 0x000fca00078e020f */
[----:B------:R-:W-:Y:S01]  /*2690*/  LEA.HI.X R9, R14, R13, R9, 0x1, P3 ;  /* 0x0000000d0e097211 */ /* 0x000fe200018f0c09 */
[----:B0-----:R-:W-:-:S05]  /*26a0*/  HADD2.F32 R24, -RZ, R152.H0_H0 ;  /* 0x20000098ff187230 */ /* 0x001fca0000004100 */
[----:B------:R-:W-:-:S04]  /*26b0*/  FMUL R25, R24, R155 ;  /* 0x0000009b18197220 */ /* 0x000fc80000400000 */
[----:B------:R-:W-:-:S05]  /*26c0*/  FFMA R25, R26, R154, R25 ;  /* 0x0000009a1a197223 */ /* 0x000fca0000000019 */
[----:B------:R-:W-:-:S05]  /*26d0*/  F2FP.F16.F32.PACK_AB R25, RZ, R25 ;  /* 0x00000019ff19723e */ /* 0x000fca00000000ff */
[----:B------:R2:W-:Y:S01]  /*26e0*/  @P2 STG.E.U16 desc[UR36][R10.64], R25 ;  /* 0x000000190a002986 */ /* 0x0005e2000c101524 */
[----:B------:R-:W-:Y:S05]  /*26f0*/  @!P0 BRA `(.L_x_33) ;  /* 0x0000000000048947 */ /* 0x000fea0003800000 */
[----:B------:R0:W5:Y:S02]  /*2700*/  LDG.E.LTC128B.U16 R152, desc[UR36][R8.64+0x2] ;  /* 0x0000022408987981 */ /* 0x000164000c1e1520 */
.L_x_33:
[----:B------:R-:W-:Y:S05]  /*2710*/  BSYNC B1 ;  /* 0x0000000000017941 */ /* 0x000fea0003800000 */
.L_x_32:
[----:B-----5:R-:W-:Y:S01]  /*2720*/  HADD2.F32 R12, -RZ, R152.H0_H0 ;  /* 0x20000098ff0c7230 */ /* 0x020fe20000004100 */
[----:B------:R-:W-:Y:S01]  /*2730*/  ISETP.GT.AND P1, PT, R3, 0x8, PT ;  /* 0x000000080300780c */ /* 0x000fe20003f24270 */
[----:B------:R-:W-:Y:S03]  /*2740*/  BSSY B1, `(.L_x_34) ;  /* 0x0000008000017945 */ /* 0x000fe60003800000 */
[----:B------:R-:W-:Y:S01]  /*2750*/  FMUL R12, R12, R155 ;  /* 0x0000009b0c0c7220 */ /* 0x000fe20000400000 */
[----:B------:R-:W-:-:S03]  /*2760*/  ISETP.GT.AND P2, PT, R0, RZ, P1 ;  /* 0x000000ff0000720c */ /* 0x000fc60000f44270 */
[----:B------:R-:W-:-:S05]  /*2770*/  FFMA R12, R27, R154, R12 ;  /* 0x0000009a1b0c7223 */ /* 0x000fca000000000c */
[----:B------:R-:W-:-:S05]  /*2780*/  F2FP.F16.F32.PACK_AB R12, RZ, R12 ;  /* 0x0000000cff0c723e */ /* 0x000fca00000000ff */
[----:B------:R3:W-:Y:S01]  /*2790*/  @P0 STG.E.U16 desc[UR36][R10.64+0x2], R12 ;  /* 0x0000020c0a000986 */ /* 0x0007e2000c101524 */
[----:B------:R-:W-:Y:S05]  /*27a0*/  @!P2 BRA `(.L_x_35) ;  /* 0x000000000004a947 */ /* 0x000fea0003800000 */
[----:B------:R4:W5:Y:S02]  /*27b0*/  LDG.E.LTC128B.U16 R152, desc[UR36][R6.64+0x10] ;  /* 0x0000102406987981 */ /* 0x000964000c1e1520 */
.L_x_35:
[----:B------:R-:W-:Y:S05]  /*27c0*/  BSYNC B1 ;  /* 0x0000000000017941 */ /* 0x000fea0003800000 */
.L_x_34:
[----:B---3-5:R-:W-:Y:S01]  /*27d0*/  HADD2.F32 R12, -RZ, R152.H0_H0 ;  /* 0x20000098ff0c7230 */ /* 0x028fe20000004100 */
        /* <DEDUP_REMOVED lines=9> */
.L_x_37:
[----:B------:R-:W-:Y:S05]  /*2870*/  BSYNC B1 ;  /* 0x0000000000017941 */ /* 0x000fea0003800000 */
.L_x_36:
[----:B-----5:R-:W-:Y:S01]  /*2880*/  HADD2.F32 R12, -RZ, R152.H0_H0 ;  /* 0x20000098ff0c7230 */ /* 0x020fe20000004100 */
[----:B------:R-:W-:Y:S01]  /*2890*/  ISETP.GT.AND P1, PT, R0, 0x8, P1 ;  /* 0x000000080000780c */ /* 0x000fe20000f24270 */
[----:B------:R-:W-:Y:S03]  /*28a0*/  BSSY B1, `(.L_x_38) ;  /* 0x0000007000017945 */ /* 0x000fe60003800000 */
[----:B------:R-:W-:-:S04]  /*28b0*/  FMUL R12, R12, R155 ;  /* 0x0000009b0c0c7220 */ /* 0x000fc80000400000 */
[----:B------:R-:W-:-:S05]  /*28c0*/  FFMA R12, R29, R154, R12 ;  /* 0x0000009a1d0c7223 */ /* 0x000fca000000000c */
[----:B------:R-:W-:-:S05]  /*28d0*/  F2FP.F16.F32.PACK_AB R12, RZ, R12 ;  /* 0x0000000cff0c723e */ /* 0x000fca00000000ff */
[----:B------:R0:W-:Y:S01]  /*28e0*/  @P3 STG.E.U16 desc[UR36][R4.64+0x12], R12 ;  /* 0x0000120c04003986 */ /* 0x0001e2000c101524 */
[----:B------:R-:W-:Y:S05]  /*28f0*/  @!P1 BRA `(.L_x_39) ;  /* 0x0000000000049947 */ /* 0x000fea0003800000 */
[----:B------:R0:W5:Y:S02]  /*2900*/  LDG.E.LTC128B.U16 R152, desc[UR36][R8.64+0x10] ;  /* 0x0000102408987981 */ /* 0x000164000c1e1520 */
.L_x_39:
[----:B------:R-:W-:Y:S05]  /*2910*/  BSYNC B1 ;  /* 0x0000000000017941 */ /* 0x000fea0003800000 */
.L_x_38:
[----:B0----5:R-:W-:Y:S01]  /*2920*/  HADD2.F32 R12, -RZ, R152.H0_H0 ;  /* 0x20000098ff0c7230 */ /* 0x021fe20000004100 */
[----:B------:R-:W-:Y:S01]  /*2930*/  ISETP.GT.AND P0, PT, R0, 0x8, P0 ;  /* 0x000000080000780c */ /* 0x000fe20000704270 */
[----:B------:R-:W-:Y:S03]  /*2940*/  BSSY B1, `(.L_x_40) ;  /* 0x0000007000017945 */ /* 0x000fe60003800000 */
[----:B---3--:R-:W-:-:S04]  /*2950*/  FMUL R13, R12, R155 ;  /* 0x0000009b0c0d7220 */ /* 0x008fc80000400000 */
[----:B------:R-:W-:-:S05]  /*2960*/  FFMA R13, R30, R154, R13 ;  /* 0x0000009a1e0d7223 */ /* 0x000fca000000000d */
[----:B------:R-:W-:-:S05]  /*2970*/  F2FP.F16.F32.PACK_AB R13, RZ, R13 ;  /* 0x0000000dff0d723e */ /* 0x000fca00000000ff */
[----:B------:R0:W-:Y:S01]  /*2980*/  @P1 STG.E.U16 desc[UR36][R10.64+0x10], R13 ;  /* 0x0000100d0a001986 */ /* 0x0001e2000c101524 */
[----:B------:R-:W-:Y:S05]  /*2990*/  @!P0 BRA `(.L_x_41) ;  /* 0x0000000000048947 */ /* 0x000fea0003800000 */
[----:B------:R3:W5:Y:S02]  /*29a0*/  LDG.E.LTC128B.U16 R152, desc[UR36][R8.64+0x12] ;  /* 0x0000122408987981 */ /* 0x000764000c1e1520 */
.L_x_41:
[----:B------:R-:W-:Y:S05]  /*29b0*/  BSYNC B1 ;  /* 0x0000000000017941 */ /* 0x000fea0003800000 */
.L_x_40:
        /* <DEDUP_REMOVED lines=10> */
.L_x_43:
[----:B------:R-:W-:Y:S05]  /*2a60*/  BSYNC B1 ;  /* 0x0000000000017941 */ /* 0x000fea0003800000 */
.L_x_42:
[----:B0----5:R-:W-:Y:S01]  /*2a70*/  HADD2.F32 R12, -RZ, R152.H0_H0 ;  /* 0x20000098ff0c7230 */ /* 0x021fe20000004100 */
        /* <DEDUP_REMOVED lines=9> */
.L_x_45:
[----:B------:R-:W-:Y:S05]  /*2b10*/  BSYNC B1 ;  /* 0x0000000000017941 */ /* 0x000fea0003800000 */
.L_x_44:
        /* <DEDUP_REMOVED lines=9> */
.L_x_47:
[----:B------:R-:W-:Y:S05]  /*2bb0*/  BSYNC B1 ;  /* 0x0000000000017941 */ /* 0x000fea0003800000 */
.L_x_46:
[----:B0----5:R-:W-:Y:S01]  /*2bc0*/  HADD2.F32 R12, -RZ, R152.H0_H0 ;  /* 0x20000098ff0c7230 */ /* 0x021fe20000004100 */
        /* <DEDUP_REMOVED lines=8> */
.L_x_49:
[----:B------:R-:W-:Y:S05]  /*2c50*/  BSYNC B1 ;  /* 0x0000000000017941 */ /* 0x000fea0003800000 */
.L_x_48:
        /* <DEDUP_REMOVED lines=10> */
.L_x_51:
[----:B------:R-:W-:Y:S05]  /*2d00*/  BSYNC B1 ;  /* 0x0000000000017941 */ /* 0x000fea0003800000 */
.L_x_50:
        /* <DEDUP_REMOVED lines=10> */
.L_x_53:
[----:B------:R-:W-:Y:S05]  /*2db0*/  BSYNC B1 ;  /* 0x0000000000017941 */ /* 0x000fea0003800000 */
.L_x_52:
        /* <DEDUP_REMOVED lines=9> */
.L_x_55:
[----:B------:R-:W-:Y:S05]  /*2e50*/  BSYNC B1 ;  /* 0x0000000000017941 */ /* 0x000fea0003800000 */
.L_x_54:
        /* <DEDUP_REMOVED lines=9> */
.L_x_57:
[----:B------:R-:W-:Y:S05]  /*2ef0*/  BSYNC B1 ;  /* 0x0000000000017941 */ /* 0x000fea0003800000 */
.L_x_56:
        /* <DEDUP_REMOVED lines=10> */
.L_x_59:
[----:B------:R-:W-:Y:S05]  /*2fa0*/  BSYNC B1 ;  /* 0x0000000000017941 */ /* 0x000fea0003800000 */
.L_x_58:
        /* <DEDUP_REMOVED lines=10> */
.L_x_61:
[----:B------:R-:W-:Y:S05]  /*3050*/  BSYNC B1 ;  /* 0x0000000000017941 */ /* 0x000fea0003800000 */
.L_x_60:
        /* <DEDUP_REMOVED lines=9> */
.L_x_63:
[----:B------:R-:W-:Y:S05]  /*30f0*/  BSYNC B1 ;  /* 0x0000000000017941 */ /* 0x000fea0003800000 */
.L_x_62:
        /* <DEDUP_REMOVED lines=9> */
.L_x_65:
[----:B------:R-:W-:Y:S05]  /*3190*/  BSYNC B1 ;  /* 0x0000000000017941 */ /* 0x000fea0003800000 */
.L_x_64:
        /* <DEDUP_REMOVED lines=10> */
.L_x_67:
[----:B------:R-:W-:Y:S05]  /*3240*/  BSYNC B1 ;  /* 0x0000000000017941 */ /* 0x000fea0003800000 */
.L_x_66:
        /* <DEDUP_REMOVED lines=10> */
.L_x_69:
[----:B------:R-:W-:Y:S05]  /*32f0*/  BSYNC B1 ;  /* 0x0000000000017941 */ /* 0x000fea0003800000 */
.L_x_68:
        /* <DEDUP_REMOVED lines=9> */
.L_x_71:
[----:B------:R-:W-:Y:S05]  /*3390*/  BSYNC B1 ;  /* 0x0000000000017941 */ /* 0x000fea0003800000 */
.L_x_70:
        /* <DEDUP_REMOVED lines=9> */
.L_x_73:
[----:B------:R-:W-:Y:S05]  /*3430*/  BSYNC B1 ;  /* 0x0000000000017941 */ /* 0x000fea0003800000 */
.L_x_72:
        /* <DEDUP_REMOVED lines=10> */
.L_x_75:
[----:B------:R-:W-:Y:S05]  /*34e0*/  BSYNC B1 ;  /* 0x0000000000017941 */ /* 0x000fea0003800000 */
.L_x_74:
        /* <DEDUP_REMOVED lines=10> */
.L_x_77:
[----:B------:R-:W-:Y:S05]  /*3590*/  BSYNC B1 ;  /* 0x0000000000017941 */ /* 0x000fea0003800000 */
.L_x_76:
        /* <DEDUP_REMOVED lines=9> */
.L_x_79:
[----:B------:R-:W-:Y:S05]  /*3630*/  BSYNC B1 ;  /* 0x0000000000017941 */ /* 0x000fea0003800000 */
.L_x_78:
        /* <DEDUP_REMOVED lines=9> */
.L_x_81:
[----:B------:R-:W-:Y:S05]  /*36d0*/  BSYNC B1 ;  /* 0x0000000000017941 */ /* 0x000fea0003800000 */
.L_x_80:
        /* <DEDUP_REMOVED lines=10> */
.L_x_83:
[----:B------:R-:W-:Y:S05]  /*3780*/  BSYNC B1 ;  /* 0x0000000000017941 */ /* 0x000fea0003800000 */
.L_x_82:
        /* <DEDUP_REMOVED lines=10> */
.L_x_85:
[----:B------:R-:W-:Y:S05]  /*3830*/  BSYNC B1 ;  /* 0x0000000000017941 */ /* 0x000fea0003800000 */
.L_x_84:
        /* <DEDUP_REMOVED lines=9> */
.L_x_87:
[----:B------:R-:W-:Y:S05]  /*38d0*/  BSYNC B1 ;  /* 0x0000000000017941 */ /* 0x000fea0003800000 */
.L_x_86:
        /* <DEDUP_REMOVED lines=9> */
.L_x_89:
[----:B------:R-:W-:Y:S05]  /*3970*/  BSYNC B1 ;  /* 0x0000000000017941 */ /* 0x000fea0003800000 */
.L_x_88:
        /* <DEDUP_REMOVED lines=10> */
.L_x_91:
[----:B------:R-:W-:Y:S05]  /*3a20*/  BSYNC B1 ;  /* 0x0000000000017941 */ /* 0x000fea0003800000 */
.L_x_90:
        /* <DEDUP_REMOVED lines=10> */
.L_x_93:
[----:B------:R-:W-:Y:S05]  /*3ad0*/  BSYNC B1 ;  /* 0x0000000000017941 */ /* 0x000fea0003800000 */
.L_x_92:
        /* <DEDUP_REMOVED lines=9> */
.L_x_95:
[----:B------:R-:W-:Y:S05]  /*3b70*/  BSYNC B1 ;  /* 0x0000000000017941 */ /* 0x000fea0003800000 */
.L_x_94:
        /* <DEDUP_REMOVED lines=9> */
.L_x_97:
[----:B------:R-:W-:Y:S05]  /*3c10*/  BSYNC B1 ;  /* 0x0000000000017941 */ /* 0x000fea0003800000 */
.L_x_96:
        /* <DEDUP_REMOVED lines=10> */
.L_x_99:
[----:B------:R-:W-:Y:S05]  /*3cc0*/  BSYNC B1 ;  /* 0x0000000000017941 */ /* 0x000fea0003800000 */
.L_x_98:
        /* <DEDUP_REMOVED lines=10> */
.L_x_101:
[----:B------:R-:W-:Y:S05]  /*3d70*/  BSYNC B1 ;  /* 0x0000000000017941 */ /* 0x000fea0003800000 */
.L_x_100:
        /* <DEDUP_REMOVED lines=9> */
.L_x_103:
[----:B------:R-:W-:Y:S05]  /*3e10*/  BSYNC B1 ;  /* 0x0000000000017941 */ /* 0x000fea0003800000 */
.L_x_102:
        /* <DEDUP_REMOVED lines=9> */
.L_x_105:
[----:B------:R-:W-:Y:S05]  /*3eb0*/  BSYNC B1 ;  /* 0x0000000000017941 */ /* 0x000fea0003800000 */
.L_x_104:
        /* <DEDUP_REMOVED lines=10> */
.L_x_107:
[----:B------:R-:W-:Y:S05]  /*3f60*/  BSYNC B1 ;  /* 0x0000000000017941 */ /* 0x000fea0003800000 */
.L_x_106:
        /* <DEDUP_REMOVED lines=10> */
.L_x_109:
[----:B------:R-:W-:Y:S05]  /*4010*/  BSYNC B1 ;  /* 0x0000000000017941 */ /* 0x000fea0003800000 */
.L_x_108:
        /* <DEDUP_REMOVED lines=9> */
.L_x_111:
[----:B------:R-:W-:Y:S05]  /*40b0*/  BSYNC B1 ;  /* 0x0000000000017941 */ /* 0x000fea0003800000 */
.L_x_110:
        /* <DEDUP_REMOVED lines=9> */
.L_x_113:
[----:B------:R-:W-:Y:S05]  /*4150*/  BSYNC B1 ;  /* 0x0000000000017941 */ /* 0x000fea0003800000 */
.L_x_112:
        /* <DEDUP_REMOVED lines=10> */
.L_x_115:
[----:B------:R-:W-:Y:S05]  /*4200*/  BSYNC B1 ;  /* 0x0000000000017941 */ /* 0x000fea0003800000 */
.L_x_114:
        /* <DEDUP_REMOVED lines=10> */
.L_x_117:
[----:B------:R-:W-:Y:S05]  /*42b0*/  BSYNC B1 ;  /* 0x0000000000017941 */ /* 0x000fea0003800000 */
.L_x_116:
        /* <DEDUP_REMOVED lines=9> */
.L_x_119:
[----:B------:R-:W-:Y:S05]  /*4350*/  BSYNC B1 ;  /* 0x0000000000017941 */ /* 0x000fea0003800000 */
.L_x_118:
        /* <DEDUP_REMOVED lines=9> */
.L_x_121:
[----:B------:R-:W-:Y:S05]  /*43f0*/  BSYNC B1 ;  /* 0x0000000000017941 */ /* 0x000fea0003800000 */
.L_x_120:
        /* <DEDUP_REMOVED lines=10> */
.L_x_123:
[----:B------:R-:W-:Y:S05]  /*44a0*/  BSYNC B1 ;  /* 0x0000000000017941 */ /* 0x000fea0003800000 */
.L_x_122:
        /* <DEDUP_REMOVED lines=10> */
.L_x_125:
[----:B------:R-:W-:Y:S05]  /*4550*/  BSYNC B1 ;  /* 0x0000000000017941 */ /* 0x000fea0003800000 */
.L_x_124:
        /* <DEDUP_REMOVED lines=9> */
.L_x_127:
[----:B------:R-:W-:Y:S05]  /*45f0*/  BSYNC B1 ;  /* 0x0000000000017941 */ /* 0x000fea0003800000 */
.L_x_126:
        /* <DEDUP_REMOVED lines=9> */
.L_x_129:
[----:B------:R-:W-:Y:S05]  /*4690*/  BSYNC B1 ;  /* 0x0000000000017941 */ /* 0x000fea0003800000 */
.L_x_128:
        /* <DEDUP_REMOVED lines=10> */
.L_x_131:
[----:B------:R-:W-:Y:S05]  /*4740*/  BSYNC B1 ;  /* 0x0000000000017941 */ /* 0x000fea0003800000 */
.L_x_130:
        /* <DEDUP_REMOVED lines=10> */
.L_x_133:
[----:B------:R-:W-:Y:S05]  /*47f0*/  BSYNC B1 ;  /* 0x0000000000017941 */ /* 0x000fea0003800000 */
.L_x_132:
        /* <DEDUP_REMOVED lines=9> */
.L_x_135:
[----:B------:R-:W-:Y:S05]  /*4890*/  BSYNC B1 ;  /* 0x0000000000017941 */ /* 0x000fea0003800000 */
.L_x_134:
        /* <DEDUP_REMOVED lines=9> */
.L_x_137:
[----:B------:R-:W-:Y:S05]  /*4930*/  BSYNC B1 ;  /* 0x0000000000017941 */ /* 0x000fea0003800000 */
.L_x_136:
        /* <DEDUP_REMOVED lines=10> */
.L_x_139:
[----:B------:R-:W-:Y:S05]  /*49e0*/  BSYNC B1 ;  /* 0x0000000000017941 */ /* 0x000fea0003800000 */
.L_x_138:
        /* <DEDUP_REMOVED lines=10> */
.L_x_141:
[----:B------:R-:W-:Y:S05]  /*4a90*/  BSYNC B1 ;  /* 0x0000000000017941 */ /* 0x000fea0003800000 */
.L_x_140:
        /* <DEDUP_REMOVED lines=9> */
.L_x_143:
[----:B------:R-:W-:Y:S05]  /*4b30*/  BSYNC B1 ;  /* 0x0000000000017941 */ /* 0x000fea0003800000 */
.L_x_142:
        /* <DEDUP_REMOVED lines=9> */
.L_x_145:
[----:B------:R-:W-:Y:S05]  /*4bd0*/  BSYNC B1 ;  /* 0x0000000000017941 */ /* 0x000fea0003800000 */
.L_x_144:
        /* <DEDUP_REMOVED lines=10> */
.L_x_147:
[----:B------:R-:W-:Y:S05]  /*4c80*/  BSYNC B1 ;  /* 0x0000000000017941 */ /* 0x000fea0003800000 */
.L_x_146:
        /* <DEDUP_REMOVED lines=10> */
.L_x_149:
[----:B------:R-:W-:Y:S05]  /*4d30*/  BSYNC B1 ;  /* 0x0000000000017941 */ /* 0x000fea0003800000 */
.L_x_148:
        /* <DEDUP_REMOVED lines=9> */
.L_x_151:
[----:B------:R-:W-:Y:S05]  /*4dd0*/  BSYNC B1 ;  /* 0x0000000000017941 */ /* 0x000fea0003800000 */
.L_x_150:
        /* <DEDUP_REMOVED lines=9> */
.L_x_153:
[----:B------:R-:W-:Y:S05]  /*4e70*/  BSYNC B1 ;  /* 0x0000000000017941 */ /* 0x000fea0003800000 */
.L_x_152:
        /* <DEDUP_REMOVED lines=10> */
.L_x_155:
[----:B------:R-:W-:Y:S05]  /*4f20*/  BSYNC B1 ;  /* 0x0000000000017941 */ /* 0x000fea0003800000 */
.L_x_154:
        /* <DEDUP_REMOVED lines=10> */
.L_x_157:
[----:B------:R-:W-:Y:S05]  /*4fd0*/  BSYNC B1 ;  /* 0x0000000000017941 */ /* 0x000fea0003800000 */
.L_x_156:
        /* <DEDUP_REMOVED lines=9> */
.L_x_159:
[----:B------:R-:W-:Y:S05]  /*5070*/  BSYNC B1 ;  /* 0x0000000000017941 */ /* 0x000fea0003800000 */
.L_x_158:
        /* <DEDUP_REMOVED lines=9> */
.L_x_161:
[----:B------:R-:W-:Y:S05]  /*5110*/  BSYNC B1 ;  /* 0x0000000000017941 */ /* 0x000fea0003800000 */
.L_x_160:
        /* <DEDUP_REMOVED lines=10> */
.L_x_163:
[----:B------:R-:W-:Y:S05]  /*51c0*/  BSYNC B1 ;  /* 0x0000000000017941 */ /* 0x000fea0003800000 */
.L_x_162:
        /* <DEDUP_REMOVED lines=10> */
.L_x_165:
[----:B------:R-:W-:Y:S05]  /*5270*/  BSYNC B1 ;  /* 0x0000000000017941 */ /* 0x000fea0003800000 */
.L_x_164:
        /* <DEDUP_REMOVED lines=9> */
.L_x_167:
[----:B------:R-:W-:Y:S05]  /*5310*/  BSYNC B1 ;  /* 0x0000000000017941 */ /* 0x000fea0003800000 */
.L_x_166:
        /* <DEDUP_REMOVED lines=9> */
.L_x_169:
[----:B------:R-:W-:Y:S05]  /*53b0*/  BSYNC B1 ;  /* 0x0000000000017941 */ /* 0x000fea0003800000 */
.L_x_168:
        /* <DEDUP_REMOVED lines=10> */
.L_x_171:
[----:B------:R-:W-:Y:S05]  /*5460*/  BSYNC B1 ;  /* 0x0000000000017941 */ /* 0x000fea0003800000 */
.L_x_170:
        /* <DEDUP_REMOVED lines=10> */
.L_x_173:
[----:B------:R-:W-:Y:S05]  /*5510*/  BSYNC B1 ;  /* 0x0000000000017941 */ /* 0x000fea0003800000 */
.L_x_172:
        /* <DEDUP_REMOVED lines=9> */
.L_x_175:
[----:B------:R-:W-:Y:S05]  /*55b0*/  BSYNC B1 ;  /* 0x0000000000017941 */ /* 0x000fea0003800000 */
.L_x_174:
        /* <DEDUP_REMOVED lines=9> */
.L_x_177:
[----:B------:R-:W-:Y:S05]  /*5650*/  BSYNC B1 ;  /* 0x0000000000017941 */ /* 0x000fea0003800000 */
.L_x_176:
        /* <DEDUP_REMOVED lines=10> */
.L_x_179:
[----:B------:R-:W-:Y:S05]  /*5700*/  BSYNC B1 ;  /* 0x0000000000017941 */ /* 0x000fea0003800000 */
.L_x_178:
        /* <DEDUP_REMOVED lines=10> */
.L_x_181:
[----:B------:R-:W-:Y:S05]  /*57b0*/  BSYNC B1 ;  /* 0x0000000000017941 */ /* 0x000fea0003800000 */
.L_x_180:
        /* <DEDUP_REMOVED lines=9> */
.L_x_183:
[----:B------:R-:W-:Y:S05]  /*5850*/  BSYNC B1 ;  /* 0x0000000000017941 */ /* 0x000fea0003800000 */
.L_x_182:
        /* <DEDUP_REMOVED lines=9> */
.L_x_185:
[----:B------:R-:W-:Y:S05]  /*58f0*/  BSYNC B1 ;  /* 0x0000000000017941 */ /* 0x000fea0003800000 */
.L_x_184:
        /* <DEDUP_REMOVED lines=10> */
.L_x_187:
[----:B------:R-:W-:Y:S05]  /*59a0*/  BSYNC B1 ;  /* 0x0000000000017941 */ /* 0x000fea0003800000 */
.L_x_186:
        /* <DEDUP_REMOVED lines=10> */
.L_x_189:
[----:B------:R-:W-:Y:S05]  /*5a50*/  BSYNC B1 ;  /* 0x0000000000017941 */ /* 0x000fea0003800000 */
.L_x_188:
        /* <DEDUP_REMOVED lines=9> */
.L_x_191:
[----:B------:R-:W-:Y:S05]  /*5af0*/  BSYNC B1 ;  /* 0x0000000000017941 */ /* 0x000fea0003800000 */
.L_x_190:
        /* <DEDUP_REMOVED lines=9> */
.L_x_193:
[----:B------:R-:W-:Y:S05]  /*5b90*/  BSYNC B1 ;  /* 0x0000000000017941 */ /* 0x000fea0003800000 */
.L_x_192:
        /* <DEDUP_REMOVED lines=10> */
.L_x_195:
[----:B------:R-:W-:Y:S05]  /*5c40*/  BSYNC B1 ;  /* 0x0000000000017941 */ /* 0x000fea0003800000 */
.L_x_194:
        /* <DEDUP_REMOVED lines=10> */
.L_x_197:
[----:B------:R-:W-:Y:S05]  /*5cf0*/  BSYNC B1 ;  /* 0x0000000000017941 */ /* 0x000fea0003800000 */
.L_x_196:
        /* <DEDUP_REMOVED lines=9> */
.L_x_199:
[----:B------:R-:W-:Y:S05]  /*5d90*/  BSYNC B1 ;  /* 0x0000000000017941 */ /* 0x000fea0003800000 */
.L_x_198:
        /* <DEDUP_REMOVED lines=9> */
.L_x_201:
[----:B------:R-:W-:Y:S05]  /*5e30*/  BSYNC B1 ;  /* 0x0000000000017941 */ /* 0x000fea0003800000 */
.L_x_200:
        /* <DEDUP_REMOVED lines=10> */
.L_x_203:
[----:B------:R-:W-:Y:S05]  /*5ee0*/  BSYNC B1 ;  /* 0x0000000000017941 */ /* 0x000fea0003800000 */
.L_x_202:
        /* <DEDUP_REMOVED lines=10> */
.L_x_205:
[----:B------:R-:W-:Y:S05]  /*5f90*/  BSYNC B1 ;  /* 0x0000000000017941 */ /* 0x000fea0003800000 */
.L_x_204:
        /* <DEDUP_REMOVED lines=9> */
.L_x_207:
[----:B------:R-:W-:Y:S05]  /*6030*/  BSYNC B1 ;  /* 0x0000000000017941 */ /* 0x000fea0003800000 */
.L_x_206:
        /* <DEDUP_REMOVED lines=9> */
.L_x_209:
[----:B------:R-:W-:Y:S05]  /*60d0*/  BSYNC B1 ;  /* 0x0000000000017941 */ /* 0x000fea0003800000 */
.L_x_208:
        /* <DEDUP_REMOVED lines=10> */
.L_x_211:
[----:B------:R-:W-:Y:S05]  /*6180*/  BSYNC B1 ;  /* 0x0000000000017941 */ /* 0x000fea0003800000 */
.L_x_210:
        /* <DEDUP_REMOVED lines=10> */
.L_x_213:
[----:B------:R-:W-:Y:S05]  /*6230*/  BSYNC B1 ;  /* 0x0000000000017941 */ /* 0x000fea0003800000 */
.L_x_212:
        /* <DEDUP_REMOVED lines=9> */
.L_x_215:
[----:B------:R-:W-:Y:S05]  /*62d0*/  BSYNC B1 ;  /* 0x0000000000017941 */ /* 0x000fea0003800000 */
.L_x_214:
        /* <DEDUP_REMOVED lines=9> */
.L_x_217:
[----:B------:R-:W-:Y:S05]  /*6370*/  BSYNC B1 ;  /* 0x0000000000017941 */ /* 0x000fea0003800000 */
.L_x_216:
        /* <DEDUP_REMOVED lines=10> */
.L_x_219:
[----:B------:R-:W-:Y:S05]  /*6420*/  BSYNC B1 ;  /* 0x0000000000017941 */ /* 0x000fea0003800000 */
.L_x_218:
        /* <DEDUP_REMOVED lines=10> */
.L_x_221:
[----:B------:R-:W-:Y:S05]  /*64d0*/  BSYNC B1 ;  /* 0x0000000000017941 */ /* 0x000fea0003800000 */
.L_x_220:
        /* <DEDUP_REMOVED lines=9> */
.L_x_223:
[----:B------:R-:W-:Y:S05]  /*6570*/  BSYNC B1 ;  /* 0x0000000000017941 */ /* 0x000fea0003800000 */
.L_x_222:
        /* <DEDUP_REMOVED lines=9> */
.L_x_225:
[----:B------:R-:W-:Y:S05]  /*6610*/  BSYNC B1 ;  /* 0x0000000000017941 */ /* 0x000fea0003800000 */
.L_x_224:
        /* <DEDUP_REMOVED lines=10> */
.L_x_227:
[----:B------:R-:W-:Y:S05]  /*66c0*/  BSYNC B1 ;  /* 0x0000000000017941 */ /* 0x000fea0003800000 */
.L_x_226:
        /* <DEDUP_REMOVED lines=10> */
.L_x_229:
[----:B------:R-:W-:Y:S05]  /*6770*/  BSYNC B1 ;  /* 0x0000000000017941 */ /* 0x000fea0003800000 */
.L_x_228:
        /* <DEDUP_REMOVED lines=9> */
.L_x_231:
[----:B------:R-:W-:Y:S05]  /*6810*/  BSYNC B1 ;  /* 0x0000000000017941 */ /* 0x000fea0003800000 */
.L_x_230:
        /* <DEDUP_REMOVED lines=9> */
.L_x_233:
[----:B------:R-:W-:Y:S05]  /*68b0*/  BSYNC B1 ;  /* 0x0000000000017941 */ /* 0x000fea0003800000 */
.L_x_232:
        /* <DEDUP_REMOVED lines=10> */
.L_x_235:
[----:B------:R-:W-:Y:S05]  /*6960*/  BSYNC B1 ;  /* 0x0000000000017941 */ /* 0x000fea0003800000 */
.L_x_234:
        /* <DEDUP_REMOVED lines=10> */
.L_x_237:
[----:B------:R-:W-:Y:S05]  /*6a10*/  BSYNC B1 ;  /* 0x0000000000017941 */ /* 0x000fea0003800000 */
.L_x_236:
        /* <DEDUP_REMOVED lines=9> */
.L_x_239:
[----:B------:R-:W-:Y:S05]  /*6ab0*/  BSYNC B1 ;  /* 0x0000000000017941 */ /* 0x000fea0003800000 */
.L_x_238:
        /* <DEDUP_REMOVED lines=9> */
.L_x_241:
[----:B------:R-:W-:Y:S05]  /*6b50*/  BSYNC B1 ;  /* 0x0000000000017941 */ /* 0x000fea0003800000 */
.L_x_240:
        /* <DEDUP_REMOVED lines=10> */
.L_x_243:
[----:B------:R-:W-:Y:S05]  /*6c00*/  BSYNC B1 ;  /* 0x0000000000017941 */ /* 0x000fea0003800000 */
.L_x_242:
        /* <DEDUP_REMOVED lines=10> */
.L_x_245:
[----:B------:R-:W-:Y:S05]  /*6cb0*/  BSYNC B1 ;  /* 0x0000000000017941 */ /* 0x000fea0003800000 */
.L_x_244:
        /* <DEDUP_REMOVED lines=9> */
.L_x_247:
[----:B------:R-:W-:Y:S05]  /*6d50*/  BSYNC B1 ;  /* 0x0000000000017941 */ /* 0x000fea0003800000 */
.L_x_246:
        /* <DEDUP_REMOVED lines=9> */
.L_x_249:
[----:B------:R-:W-:Y:S05]  /*6df0*/  BSYNC B1 ;  /* 0x0000000000017941 */ /* 0x000fea0003800000 */
.L_x_248:
        /* <DEDUP_REMOVED lines=10> */
.L_x_251:
[----:B------:R-:W-:Y:S05]  /*6ea0*/  BSYNC B1 ;  /* 0x0000000000017941 */ /* 0x000fea0003800000 */
.L_x_250:
        /* <DEDUP_REMOVED lines=10> */
.L_x_253:
[----:B------:R-:W-:Y:S05]  /*6f50*/  BSYNC B1 ;  /* 0x0000000000017941 */ /* 0x000fea0003800000 */
.L_x_252:
        /* <DEDUP_REMOVED lines=9> */
.L_x_255:
[----:B------:R-:W-:Y:S05]  /*6ff0*/  BSYNC B1 ;  /* 0x0000000000017941 */ /* 0x000fea0003800000 */
.L_x_254:
        /* <DEDUP_REMOVED lines=9> */
.L_x_257:
[----:B------:R-:W-:Y:S05]  /*7090*/  BSYNC B1 ;  /* 0x0000000000017941 */ /* 0x000fea0003800000 */
.L_x_256:
        /* <DEDUP_REMOVED lines=10> */
.L_x_259:
[----:B------:R-:W-:Y:S05]  /*7140*/  BSYNC B1 ;  /* 0x0000000000017941 */ /* 0x000fea0003800000 */
.L_x_258:
        /* <DEDUP_REMOVED lines=10> */
.L_x_261:
[----:B------:R-:W-:Y:S05]  /*71f0*/  BSYNC B1 ;  /* 0x0000000000017941 */ /* 0x000fea0003800000 */
.L_x_260:
        /* <DEDUP_REMOVED lines=9> */
.L_x_263:
[----:B------:R-:W-:Y:S05]  /*7290*/  BSYNC B1 ;  /* 0x0000000000017941 */ /* 0x000fea0003800000 */
.L_x_262:
        /* <DEDUP_REMOVED lines=9> */
.L_x_265:
[----:B------:R-:W-:Y:S05]  /*7330*/  BSYNC B1 ;  /* 0x0000000000017941 */ /* 0x000fea0003800000 */
.L_x_264:
        /* <DEDUP_REMOVED lines=10> */
.L_x_267:
[----:B------:R-:W-:Y:S05]  /*73e0*/  BSYNC B1 ;  /* 0x0000000000017941 */ /* 0x000fea0003800000 */
.L_x_266:
        /* <DEDUP_REMOVED lines=10> */
.L_x_269:
[----:B------:R-:W-:Y:S05]  /*7490*/  BSYNC B1 ;  /* 0x0000000000017941 */ /* 0x000fea0003800000 */
.L_x_268:
        /* <DEDUP_REMOVED lines=9> */
.L_x_271:
[----:B------:R-:W-:Y:S05]  /*7530*/  BSYNC B1 ;  /* 0x0000000000017941 */ /* 0x000fea0003800000 */
.L_x_270:
        /* <DEDUP_REMOVED lines=9> */
.L_x_273:
[----:B------:R-:W-:Y:S05]  /*75d0*/  BSYNC B1 ;  /* 0x0000000000017941 */ /* 0x000fea0003800000 */
.L_x_272:
        /* <DEDUP_REMOVED lines=10> */
.L_x_275:
[----:B------:R-:W-:Y:S05]  /*7680*/  BSYNC B1 ;  /* 0x0000000000017941 */ /* 0x000fea0003800000 */
.L_x_274:
        /* <DEDUP_REMOVED lines=10> */
.L_x_277:
[----:B------:R-:W-:Y:S05]  /*7730*/  BSYNC B1 ;  /* 0x0000000000017941 */ /* 0x000fea0003800000 */
.L_x_276:
[----:B01--45:R-:W-:Y:S01]  /*7740*/  HADD2.F32 R6, -RZ, R152.H0_H0 ;  /* 0x20000098ff067230 */ /* 0x033fe20000004100 */
        /* <DEDUP_REMOVED lines=8> */
.L_x_279:
[----:B------:R-:W-:Y:S05]  /*77d0*/  BSYNC B1 ;  /* 0x0000000000017941 */ /* 0x000fea0003800000 */
.L_x_278:
[----:B0-2--5:R-:W-:Y:S01]  /*77e0*/  HADD2.F32 R4, -RZ, R152.H0_H0 ;  /* 0x20000098ff047230 */ /* 0x025fe20000004100 */
[----:B------:R-:W-:Y:S01]  /*77f0*/  ISETP.GT.AND P0, PT, R0, 0x8, P0 ;  /* 0x000000080000780c */ /* 0x000fe20000704270 */
[----:B------:R-:W-:Y:S01]  /*7800*/  @P1 IMAD.MOV.U32 R5, RZ, RZ, R11 ;  /* 0x000000ffff051224 */ /* 0x000fe200078e000b */
[----:B------:R-:W-:Y:S02]  /*7810*/  BSSY B1, `(.L_x_280) ;  /* 0x0000008000017945 */ /* 0x000fe40003800000 */
[----:B------:R-:W-:Y:S01]  /*7820*/  FMUL R3, R4, R155 ;  /* 0x0000009b04037220 */ /* 0x000fe20000400000 */
[----:B------:R-:W-:-:S03]  /*7830*/  @P1 IMAD.MOV.U32 R4, RZ, RZ, R10 ;  /* 0x000000ffff041224 */ /* 0x000fc600078e000a */
[----:B------:R-:W-:-:S05]  /*7840*/  FFMA R3, R150, R154, R3 ;  /* 0x0000009a96037223 */ /* 0x000fca0000000003 */
[----:B------:R-:W-:-:S05]  /*7850*/  F2FP.F16.F32.PACK_AB R3, RZ, R3 ;  /* 0x00000003ff03723e */ /* 0x000fca00000000ff */
[----:B------:R0:W-:Y:S01]  /*7860*/  @P1 STG.E.U16 desc[UR36][R4.64+0x1f0], R3 ;  /* 0x0001f00304001986 */ /* 0x0001e2000c101524 */
[----:B------:R-:W-:Y:S05]  /*7870*/  @!P0 BRA `(.L_x_281) ;  /* 0x0000000000048947 */ /* 0x000fea0003800000 */
[----:B------:R2:W5:Y:S02]  /*7880*/  LDG.E.LTC128B.U16 R152, desc[UR36][R8.64+0x1f2] ;  /* 0x0001f22408987981 */ /* 0x000564000c1e1520 */
.L_x_281:
[----:B------:R-:W-:Y:S05]  /*7890*/  BSYNC B1 ;  /* 0x0000000000017941 */ /* 0x000fea0003800000 */
.L_x_280:
[----:B------:R-:W-:Y:S05]  /*78a0*/  @!P0 BRA `(.L_x_282) ;  /* 0x0000002400308947 */ /* 0x000fea0003800000 */
[----:B-----5:R-:W-:-:S05]  /*78b0*/  HADD2.F32 R152, -RZ, R152.H0_H0 ;  /* 0x20000098ff987230 */ /* 0x020fca0000004100 */
[----:B------:R-:W-:-:S04]  /*78c0*/  FMUL R152, R152, R155 ;  /* 0x0000009b98987220 */ /* 0x000fc80000400000 */
[----:B------:R-:W-:-:S05]  /*78d0*/  FFMA R152, R151, R154, R152 ;  /* 0x0000009a97987223 */ /* 0x000fca0000000098 */
[----:B------:R-:W-:-:S05]  /*78e0*/  F2FP.F16.F32.PACK_AB R152, RZ, R152 ;  /* 0x00000098ff98723e */ /* 0x000fca00000000ff */
[----:B------:R4:W-:Y:S01]  /*78f0*/  STG.E.U16 desc[UR36][R10.64+0x1f2], R152 ;  /* 0x0001f2980a007986 */ /* 0x0009e2000c101524 */
[----:B------:R-:W-:Y:S05]  /*7900*/  BRA `(.L_x_282) ;  /* 0x0000002400187947 */ /* 0x000fea0003800000 */
.L_x_29:
[----:B------:R-:W-:Y:S01]  /*7910*/  ISETP.GT.AND P0, PT, R3, 0x1, PT ;  /* 0x000000010300780c */ /* 0x000fe20003f04270 */
[----:B------:R-:W-:Y:S01]  /*7920*/  ULDC.64 UR4, c[0x0][0x5c0] ;  /* 0x0001700000047ab9 */ /* 0x000fe20000000a00 */
[-C--:B------:R-:W-:Y:S01]  /*7930*/  FMUL R24, R24, R154.reuse ;  /* 0x0000009a18187220 */ /* 0x080fe20000400000 */
[-C--:B------:R-:W-:Y:S01]  /*7940*/  FMUL R25, R25, R154.reuse ;  /* 0x0000009a19197220 */ /* 0x080fe20000400000 */
[----:B------:R-:W-:Y:S01]  /*7950*/  ISETP.GT.AND P3, PT, R0, RZ, P0 ;  /* 0x000000ff0000720c */ /* 0x000fe20000764270 */
[-C--:B------:R-:W-:Y:S01]  /*7960*/  FMUL R26, R26, R154.reuse ;  /* 0x0000009a1a1a7220 */ /* 0x080fe20000400000 */
[----:B------:R-:W-:Y:S01]  /*7970*/  LEA R4, P4, R160, UR4, 0x1 ;  /* 0x00000004a0047c11 */ /* 0x000fe2000f8808ff */
[----:B------:R-:W-:Y:S01]  /*7980*/  FMUL R27, R27, R154 ;  /* 0x0000009a1b1b7220 */ /* 0x000fe20000400000 */
[----:B------:R-:W-:Y:S01]  /*7990*/  F2FP.F16.F32.PACK_AB R24, RZ, R24 ;  /* 0x00000018ff18723e */ /* 0x000fe200000000ff */
[-C--:B------:R-:W-:Y:S01]  /*79a0*/  FMUL R28, R28, R154.reuse ;  /* 0x0000009a1c1c7220 */ /* 0x080fe20000400000 */
[----:B------:R-:W-:Y:S01]  /*79b0*/  LEA.HI.X R5, R160, UR5, R169, 0x1, P4 ;  /* 0x00000005a0057c11 */ /* 0x000fe2000a0f0ca9 */
[-C--:B------:R-:W-:Y:S01]  /*79c0*/  FMUL R29, R29, R154.reuse ;  /* 0x0000009a1d1d7220 */ /* 0x080fe20000400000 */
[----:B------:R-:W-:Y:S01]  /*79d0*/  F2FP.F16.F32.PACK_AB R25, RZ, R25 ;  /* 0x00000019ff19723e */ /* 0x000fe200000000ff */
[-C--:B------:R-:W-:Y:S01]  /*79e0*/  FMUL R30, R30, R154.reuse ;  /* 0x0000009a1e1e7220 */ /* 0x080fe20000400000 */
[----:B------:R-:W-:Y:S01]  /*79f0*/  SHF.L.U64.HI R11, R10, 0x4, R11 ;  /* 0x000000040a0b7819 */ /* 0x000fe2000001020b */
[----:B------:R-:W-:Y:S01]  /*7a00*/  @P1 STG.E.U16 desc[UR36][R4.64], R24 ;  /* 0x0000001804001986 */ /* 0x000fe2000c101524 */
[----:B------:R-:W-:Y:S01]  /*7a10*/  ISETP.GT.AND P1, PT, R3, 0x8, PT ;  /* 0x000000080300780c */ /* 0x000fe20003f24270 */
[----:B------:R-:W-:Y:S01]  /*7a20*/  FMUL R31, R31, R154 ;  /* 0x0000009a1f1f7220 */ /* 0x000fe20000400000 */
[----:B------:R-:W-:Y:S01]  /*7a30*/  ISETP.GT.AND P4, PT, R0, 0x8, P0 ;  /* 0x000000080000780c */ /* 0x000fe20000784270 */
[----:B------:R-:W-:Y:S01]  /*7a40*/  @P3 STG.E.U16 desc[UR36][R4.64+0x2], R25 ;  /* 0x0000021904003986 */ /* 0x000fe2000c101524 */
[----:B------:R-:W-:Y:S01]  /*7a50*/  LEA R6, P3, R10, R4, 0x4 ;  /* 0x000000040a067211 */ /* 0x000fe200078620ff */
[-C--:B------:R-:W-:Y:S01]  /*7a60*/  FMUL R32, R32, R154.reuse ;  /* 0x0000009a20207220 */ /* 0x080fe20000400000 */
[C---:B------:R-:W-:Y:S01]  /*7a70*/  ISETP.GT.AND P2, PT, R0.reuse, 0x8, P2 ;  /* 0x000000080000780c */ /* 0x040fe20001744270 */
[-C--:B------:R-:W-:Y:S01]  /*7a80*/  FMUL R33, R33, R154.reuse ;  /* 0x0000009a21217220 */ /* 0x080fe20000400000 */
[----:B------:R-:W-:Y:S01]  /*7a90*/  ISETP.GT.AND P0, PT, R3, 0x9, PT ;  /* 0x000000090300780c */ /* 0x000fe20003f04270 */
[----:B------:R-:W-:Y:S01]  /*7aa0*/  IMAD.X R7, R11, 0x1, R5, P3 ;  /* 0x000000010b077824 */ /* 0x000fe200018e0605 */
[----:B------:R-:W-:Y:S01]  /*7ab0*/  ISETP.GT.AND P5, PT, R0, RZ, P1 ;  /* 0x000000ff0000720c */ /* 0x000fe20000fa4270 */
[-C--:B------:R-:W-:Y:S01]  /*7ac0*/  FMUL R34, R34, R154.reuse ;  /* 0x0000009a22227220 */ /* 0x080fe20000400000 */
[----:B------:R-:W-:Y:S01]  /*7ad0*/  ISETP.GT.AND P3, PT, R0, RZ, P0 ;  /* 0x000000ff0000720c */ /* 0x000fe20000764270 */
[----:B------:R-:W-:Y:S01]  /*7ae0*/  FMUL R35, R35, R154 ;  /* 0x0000009a23237220 */ /* 0x000fe20000400000 */
[----:B------:R-:W-:Y:S01]  /*7af0*/  F2FP.F16.F32.PACK_AB R26, RZ, R26 ;  /* 0x0000001aff1a723e */ /* 0x000fe200000000ff */
[-C--:B------:R-:W-:Y:S01]  /*7b00*/  FMUL R36, R36, R154.reuse ;  /* 0x0000009a24247220 */ /* 0x080fe20000400000 */
[----:B------:R-:W-:Y:S01]  /*7b10*/  F2FP.F16.F32.PACK_AB R27, RZ, R27 ;  /* 0x0000001bff1b723e */ /* 0x000fe200000000ff */
[----:B------:R-:W-:Y:S01]  /*7b20*/  FMUL R37, R37, R154 ;  /* 0x0000009a25257220 */ /* 0x000fe20000400000 */
[----:B------:R-:W-:Y:S01]  /*7b30*/  F2FP.F16.F32.PACK_AB R28, RZ, R28 ;  /* 0x0000001cff1c723e */ /* 0x000fe200000000ff */
[----:B------:R-:W-:Y:S01]  /*7b40*/  @P2 STG.E.U16 desc[UR36][R6.64], R26 ;  /* 0x0000001a06002986 */ /* 0x000fe2000c101524 */
[----:B------:R-:W-:Y:S01]  /*7b50*/  F2FP.F16.F32.PACK_AB R29, RZ, R29 ;  /* 0x0000001dff1d723e */ /* 0x000fe200000000ff */
[-C--:B------:R-:W-:Y:S01]  /*7b60*/  FMUL R38, R38, R154.reuse ;  /* 0x0000009a26267220 */ /* 0x080fe20000400000 */
[C---:B------:R-:W-:Y:S01]  /*7b70*/  ISETP.GT.AND P2, PT, R0.reuse, 0x8, P1 ;  /* 0x000000080000780c */ /* 0x040fe20000f44270 */
[----:B------:R-:W-:Y:S01]  /*7b80*/  @P4 STG.E.U16 desc[UR36][R6.64+0x2], R27 ;  /* 0x0000021b06004986 */ /* 0x000fe2000c101524 */
[----:B------:R-:W-:Y:S01]  /*7b90*/  ISETP.GT.AND P1, PT, R3, 0x10, PT ;  /* 0x000000100300780c */ /* 0x000fe20003f24270 */
[----:B------:R-:W-:Y:S01]  /*7ba0*/  FMUL R39, R39, R154 ;  /* 0x0000009a27277220 */ /* 0x000fe20000400000 */
[----:B------:R-:W-:Y:S01]  /*7bb0*/  F2FP.F16.F32.PACK_AB R30, RZ, R30 ;  /* 0x0000001eff1e723e */ /* 0x000fe200000000ff */
[----:B------:R-:W-:Y:S01]  /*7bc0*/  @P5 STG.E.U16 desc[UR36][R4.64+0x10], R28 ;  /* 0x0000101c04005986 */ /* 0x000fe2000c101524 */
[----:B------:R-:W-:Y:S01]  /*7bd0*/  ISETP.GT.AND P4, PT, R0, RZ, P1 ;  /* 0x000000ff0000720c */ /* 0x000fe20000f84270 */
[-C--:B------:R-:W-:Y:S01]  /*7be0*/  FMUL R40, R40, R154.reuse ;  /* 0x0000009a28287220 */ /* 0x080fe20000400000 */
[----:B------:R-:W-:Y:S01]  /*7bf0*/  F2FP.F16.F32.PACK_AB R31, RZ, R31 ;  /* 0x0000001fff1f723e */ /* 0x000fe200000000ff */
[----:B------:R-:W-:Y:S01]  /*7c00*/  @P3 STG.E.U16 desc[UR36][R4.64+0x12], R29 ;  /* 0x0000121d04003986 */ /* 0x000fe2000c101524 */
[----:B------:R-:W-:Y:S01]  /*7c10*/  ISETP.GT.AND P3, PT, R0, 0x8, P0 ;  /* 0x000000080000780c */ /* 0x000fe20000764270 */
[----:B------:R-:W-:Y:S01]  /*7c20*/  FMUL R41, R41, R154 ;  /* 0x0000009a29297220 */ /* 0x000fe20000400000 */
[----:B------:R-:W-:Y:S01]  /*7c30*/  ISETP.GT.AND P0, PT, R3, 0x11, PT ;  /* 0x000000110300780c */ /* 0x000fe20003f04270 */
[----:B------:R-:W-:Y:S01]  /*7c40*/  @P2 STG.E.U16 desc[UR36][R6.64+0x10], R30 ;  /* 0x0000101e06002986 */ /* 0x000fe2000c101524 */
[----:B------:R-:W-:Y:S01]  /*7c50*/  F2FP.F16.F32.PACK_AB R32, RZ, R32 ;  /* 0x00000020ff20723e */ /* 0x000fe200000000ff */
[-C--:B------:R-:W-:Y:S01]  /*7c60*/  FMUL R42, R42, R154.reuse ;  /* 0x0000009a2a2a7220 */ /* 0x080fe20000400000 */
[C---:B------:R-:W-:Y:S01]  /*7c70*/  ISETP.GT.AND P5, PT, R0.reuse, RZ, P0 ;  /* 0x000000ff0000720c */ /* 0x040fe200007a4270 */
[-C--:B------:R-:W-:Y:S01]  /*7c80*/  FMUL R43, R43, R154.reuse ;  /* 0x0000009a2b2b7220 */ /* 0x080fe20000400000 */
[----:B------:R-:W-:Y:S01]  /*7c90*/  ISETP.GT.AND P2, PT, R0, 0x8, P1 ;  /* 0x000000080000780c */ /* 0x000fe20000f44270 */
[-C--:B------:R-:W-:Y:S01]  /*7ca0*/  FMUL R44, R44, R154.reuse ;  /* 0x0000009a2c2c7220 */ /* 0x080fe20000400000 */
[----:B------:R-:W-:Y:S01]  /*7cb0*/  ISETP.GT.AND P1, PT, R3, 0x18, PT ;  /* 0x000000180300780c */ /* 0x000fe20003f24270 */
[-C--:B------:R-:W-:Y:S01]  /*7cc0*/  FMUL R45, R45, R154.reuse ;  /* 0x0000009a2d2d7220 */ /* 0x080fe20000400000 */
[----:B------:R-:W-:Y:S01]  /*7cd0*/  F2FP.F16.F32.PACK_AB R33, RZ, R33 ;  /* 0x00000021ff21723e */ /* 0x000fe200000000ff */
[----:B------:R-:W-:Y:S01]  /*7ce0*/  @P3 STG.E.U16 desc[UR36][R6.64+0x12], R31 ;  /* 0x0000121f06003986 */ /* 0x000fe2000c101524 */
[----:B------:R-:W-:Y:S01]  /*7cf0*/  ISETP.GT.AND P3, PT, R0, 0x8, P0 ;  /* 0x000000080000780c */ /* 0x000fe20000764270 */
[-C--:B------:R-:W-:Y:S01]  /*7d00*/  FMUL R46, R46, R154.reuse ;  /* 0x0000009a2e2e7220 */ /* 0x080fe20000400000 */
[----:B------:R-:W-:Y:S01]  /*7d10*/  ISETP.GT.AND P0, PT, R3, 0x19, PT ;  /* 0x000000190300780c */ /* 0x000fe20003f04270 */
[----:B------:R-:W-:Y:S01]  /*7d20*/  @P4 STG.E.U16 desc[UR36][R4.64+0x20], R32 ;  /* 0x0000202004004986 */ /* 0x000fe2000c101524 */
[C---:B------:R-:W-:Y:S01]  /*7d30*/  ISETP.GT.AND P4, PT, R0.reuse, RZ, P1 ;  /* 0x000000ff0000720c */ /* 0x040fe20000f84270 */
[----:B------:R-:W-:Y:S01]  /*7d40*/  FMUL R47, R47, R154 ;  /* 0x0000009a2f2f7220 */ /* 0x000fe20000400000 */
[----:B------:R-:W-:Y:S01]  /*7d50*/  F2FP.F16.F32.PACK_AB R34, RZ, R34 ;  /* 0x00000022ff22723e */ /* 0x000fe200000000ff */
[----:B------:R-:W-:Y:S01]  /*7d60*/  @P5 STG.E.U16 desc[UR36][R4.64+0x22], R33 ;  /* 0x0000222104005986 */ /* 0x000fe2000c101524 */
[----:B------:R-:W-:Y:S01]  /*7d70*/  ISETP.GT.AND P5, PT, R0, RZ, P0 ;  /* 0x000000ff0000720c */ /* 0x000fe200007a4270 */
[----:B------:R-:W-:Y:S01]  /*7d80*/  FMUL R48, R48, R154 ;  /* 0x0000009a30307220 */ /* 0x000fe20000400000 */
[----:B------:R-:W-:Y:S01]  /*7d90*/  F2FP.F16.F32.PACK_AB R35, RZ, R35 ;  /* 0x00000023ff23723e */ /* 0x000fe200000000ff */
[----:B------:R-:W-:Y:S01]  /*7da0*/  @P2 STG.E.U16 desc[UR36][R6.64+0x20], R34 ;  /* 0x0000202206002986 */ /* 0x000fe2000c101524 */
[----:B------:R-:W-:Y:S01]  /*7db0*/  F2FP.F16.F32.PACK_AB R36, RZ, R36 ;  /* 0x00000024ff24723e */ /* 0x000fe200000000ff */
[-C--:B------:R-:W-:Y:S01]  /*7dc0*/  FMUL R49, R49, R154.reuse ;  /* 0x0000009a31317220 */ /* 0x080fe20000400000 */
[----:B------:R-:W-:Y:S01]  /*7dd0*/  ISETP.GT.AND P2, PT, R0, 0x8, P1 ;  /* 0x000000080000780c */ /* 0x000fe20000f44270 */
[----:B------:R-:W-:Y:S01]  /*7de0*/  @P3 STG.E.U16 desc[UR36][R6.64+0x22], R35 ;  /* 0x0000222306003986 */ /* 0x000fe2000c101524 */
[----:B------:R-:W-:Y:S01]  /*7df0*/  ISETP.GT.AND P1, PT, R3, 0x20, PT ;  /* 0x000000200300780c */ /* 0x000fe20003f24270 */
[-C--:B------:R-:W-:Y:S01]  /*7e00*/  FMUL R50, R50, R154.reuse ;  /* 0x0000009a32327220 */ /* 0x080fe20000400000 */
[----:B------:R-:W-:Y:S01]  /*7e10*/  F2FP.F16.F32.PACK_AB R37, RZ, R37 ;  /* 0x00000025ff25723e */ /* 0x000fe200000000ff */
[----:B------:R-:W-:Y:S01]  /*7e20*/  @P4 STG.E.U16 desc[UR36][R4.64+0x30], R36 ;  /* 0x0000302404004986 */ /* 0x000fe2000c101524 */
[C---:B------:R-:W-:Y:S01]  /*7e30*/  ISETP.GT.AND P3, PT, R0.reuse, 0x8, P0 ;  /* 0x000000080000780c */ /* 0x040fe20000764270 */
[-C--:B------:R-:W-:Y:S01]  /*7e40*/  FMUL R51, R51, R154.reuse ;  /* 0x0000009a33337220 */ /* 0x080fe20000400000 */
[----:B------:R-:W-:Y:S01]  /*7e50*/  ISETP.GT.AND P0, PT, R3, 0x21, PT ;  /* 0x000000210300780c */ /* 0x000fe20003f04270 */
[----:B------:R-:W-:Y:S01]  /*7e60*/  @P5 STG.E.U16 desc[UR36][R4.64+0x32], R37 ;  /* 0x0000322504005986 */ /* 0x000fe2000c101524 */
[----:B------:R-:W-:Y:S01]  /*7e70*/  ISETP.GT.AND P4, PT, R0, RZ, P1 ;  /* 0x000000ff0000720c */ /* 0x000fe20000f84270 */
[----:B------:R-:W-:Y:S01]  /*7e80*/  FMUL R52, R52, R154 ;  /* 0x0000009a34347220 */ /* 0x000fe20000400000 */
[----:B------:R-:W-:Y:S01]  /*7e90*/  F2FP.F16.F32.PACK_AB R38, RZ, R38 ;  /* 0x00000026ff26723e */ /* 0x000fe200000000ff */
[-C--:B------:R-:W-:Y:S01]  /*7ea0*/  FMUL R53, R53, R154.reuse ;  /* 0x0000009a35357220 */ /* 0x080fe20000400000 */
        /* <DEDUP_REMOVED lines=325> */
[----:B------:R-:W-:Y:S01]  /*9300*/  FMUL R151, R151, R154 ;  /* 0x0000009a97977220 */ /* 0x000fe20000400000 */
[----:B------:R-:W-:Y:S01]  /*9310*/  ISETP.GT.AND P2, PT, R0, 0x8, P1 ;  /* 0x000000080000780c */ /* 0x000fe20000f44270 */
[----:B------:R-:W-:Y:S01]  /*9320*/  @P3 STG.E.U16 desc[UR36][R6.64+0x132], R103 ;  /* 0x0001326706003986 */ /* 0x000fe2000c101524 */
[----:B------:R-:W-:-:S02]  /*9330*/  ISETP.GT.AND P1, PT, R3, 0xa8, PT ;  /* 0x000000a80300780c */ /* 0x000fc40003f24270 */
[----:B------:R-:W-:Y:S01]  /*9340*/  F2FP.F16.F32.PACK_AB R105, RZ, R105 ;  /* 0x00000069ff69723e */ /* 0x000fe200000000ff */
[----:B------:R-:W-:Y:S01]  /*9350*/  @P4 STG.E.U16 desc[UR36][R4.64+0x140], R104 ;  /* 0x0001406804004986 */ /* 0x000fe2000c101524 */
[C---:B------:R-:W-:Y:S02]  /*9360*/  ISETP.GT.AND P3, PT, R0.reuse, 0x8, P0 ;  /* 0x000000080000780c */ /* 0x040fe40000764270 */
[----:B------:R-:W-:Y:S01]  /*9370*/  ISETP.GT.AND P0, PT, R3, 0xa9, PT ;  /* 0x000000a90300780c */ /* 0x000fe20003f04270 */
[----:B------:R-:W-:Y:S01]  /*9380*/  @P5 STG.E.U16 desc[UR36][R4.64+0x142], R105 ;  /* 0x0001426904005986 */ /* 0x000fe2000c101524 */
[C---:B------:R-:W-:Y:S02]  /*9390*/  ISETP.GT.AND P4, PT, R0.reuse, RZ, P1 ;  /* 0x000000ff0000720c */ /* 0x040fe40000f84270 */
[----:B------:R-:W-:Y:S02]  /*93a0*/  F2FP.F16.F32.PACK_AB R106, RZ, R106 ;  /* 0x0000006aff6a723e */ /* 0x000fe400000000ff */
[----:B------:R-:W-:-:S02]  /*93b0*/  ISETP.GT.AND P5, PT, R0, RZ, P0 ;  /* 0x000000ff0000720c */ /* 0x000fc400007a4270 */
[----:B------:R-:W-:Y:S01]  /*93c0*/  F2FP.F16.F32.PACK_AB R107, RZ, R107 ;  /* 0x0000006bff6b723e */ /* 0x000fe200000000ff */
[----:B------:R-:W-:Y:S01]  /*93d0*/  @P2 STG.E.U16 desc[UR36][R6.64+0x140], R106 ;  /* 0x0001406a06002986 */ /* 0x000fe2000c101524 */
[----:B------:R-:W-:Y:S02]  /*93e0*/  F2FP.F16.F32.PACK_AB R108, RZ, R108 ;  /* 0x0000006cff6c723e */ /* 0x000fe400000000ff */
[C---:B------:R-:W-:Y:S01]  /*93f0*/  ISETP.GT.AND P2, PT, R0.reuse, 0x8, P1 ;  /* 0x000000080000780c */ /* 0x040fe20000f44270 */
[----:B------:R-:W-:Y:S01]  /*9400*/  @P3 STG.E.U16 desc[UR36][R6.64+0x142], R107 ;  /* 0x0001426b06003986 */ /* 0x000fe2000c101524 */
[----:B------:R-:W-:Y:S02]  /*9410*/  ISETP.GT.AND P1, PT, R3, 0xb0, PT ;  /* 0x000000b00300780c */ /* 0x000fe40003f24270 */
[----:B------:R-:W-:Y:S01]  /*9420*/  F2FP.F16.F32.PACK_AB R109, RZ, R109 ;  /* 0x0000006dff6d723e */ /* 0x000fe200000000ff */
[----:B------:R-:W-:Y:S01]  /*9430*/  @P4 STG.E.U16 desc[UR36][R4.64+0x150], R108 ;  /* 0x0001506c04004986 */ /* 0x000fe2000c101524 */
[----:B------:R-:W-:-:S02]  /*9440*/  ISETP.GT.AND P3, PT, R0, 0x8, P0 ;  /* 0x000000080000780c */ /* 0x000fc40000764270 */
[----:B------:R-:W-:Y:S01]  /*9450*/  ISETP.GT.AND P0, PT, R3, 0xb1, PT ;  /* 0x000000b10300780c */ /* 0x000fe20003f04270 */
[----:B------:R-:W-:Y:S01]  /*9460*/  @P5 STG.E.U16 desc[UR36][R4.64+0x152], R109 ;  /* 0x0001526d04005986 */ /* 0x000fe2000c101524 */
[C---:B------:R-:W-:Y:S02]  /*9470*/  ISETP.GT.AND P4, PT, R0.reuse, RZ, P1 ;  /* 0x000000ff0000720c */ /* 0x040fe40000f84270 */
[----:B------:R-:W-:Y:S02]  /*9480*/  F2FP.F16.F32.PACK_AB R110, RZ, R110 ;  /* 0x0000006eff6e723e */ /* 0x000fe400000000ff */
[----:B------:R-:W-:Y:S02]  /*9490*/  ISETP.GT.AND P5, PT, R0, RZ, P0 ;  /* 0x000000ff0000720c */ /* 0x000fe400007a4270 */
[----:B------:R-:W-:Y:S01]  /*94a0*/  F2FP.F16.F32.PACK_AB R111, RZ, R111 ;  /* 0x0000006fff6f723e */ /* 0x000fe200000000ff */
[----:B------:R-:W-:Y:S01]  /*94b0*/  @P2 STG.E.U16 desc[UR36][R6.64+0x150], R110 ;  /* 0x0001506e06002986 */ /* 0x000fe2000c101524 */
[----:B------:R-:W-:-:S02]  /*94c0*/  F2FP.F16.F32.PACK_AB R112, RZ, R112 ;  /* 0x00000070ff70723e */ /* 0x000fc400000000ff */
[C---:B------:R-:W-:Y:S01]  /*94d0*/  ISETP.GT.AND P2, PT, R0.reuse, 0x8, P1 ;  /* 0x000000080000780c */ /* 0x040fe20000f44270 */
[----:B------:R-:W-:Y:S01]  /*94e0*/  @P3 STG.E.U16 desc[UR36][R6.64+0x152], R111 ;  /* 0x0001526f06003986 */ /* 0x000fe2000c101524 */
[C---:B------:R-:W-:Y:S02]  /*94f0*/  ISETP.GT.AND P1, PT, R3.reuse, 0xb8, PT ;  /* 0x000000b80300780c */ /* 0x040fe40003f24270 */
[----:B------:R-:W-:Y:S01]  /*9500*/  F2FP.F16.F32.PACK_AB R113, RZ, R113 ;  /* 0x00000071ff71723e */ /* 0x000fe200000000ff */
[----:B------:R-:W-:Y:S01]  /*9510*/  @P4 STG.E.U16 desc[UR36][R4.64+0x160], R112 ;  /* 0x0001607004004986 */ /* 0x000fe2000c101524 */
[C---:B------:R-:W-:Y:S02]  /*9520*/  ISETP.GT.AND P3, PT, R0.reuse, 0x8, P0 ;  /* 0x000000080000780c */ /* 0x040fe40000764270 */
[----:B------:R-:W-:Y:S01]  /*9530*/  ISETP.GT.AND P0, PT, R3, 0xb9, PT ;  /* 0x000000b90300780c */ /* 0x000fe20003f04270 */
[----:B------:R-:W-:Y:S01]  /*9540*/  @P5 STG.E.U16 desc[UR36][R4.64+0x162], R113 ;  /* 0x0001627104005986 */ /* 0x000fe2000c101524 */
[----:B------:R-:W-:-:S02]  /*9550*/  ISETP.GT.AND P4, PT, R0, RZ, P1 ;  /* 0x000000ff0000720c */ /* 0x000fc40000f84270 */
[----:B------:R-:W-:Y:S02]  /*9560*/  F2FP.F16.F32.PACK_AB R114, RZ, R114 ;  /* 0x00000072ff72723e */ /* 0x000fe400000000ff */
[C---:B------:R-:W-:Y:S02]  /*9570*/  ISETP.GT.AND P5, PT, R0.reuse, RZ, P0 ;  /* 0x000000ff0000720c */ /* 0x040fe400007a4270 */
[----:B------:R-:W-:Y:S01]  /*9580*/  F2FP.F16.F32.PACK_AB R115, RZ, R115 ;  /* 0x00000073ff73723e */ /* 0x000fe200000000ff */
[----:B------:R-:W-:Y:S01]  /*9590*/  @P2 STG.E.U16 desc[UR36][R6.64+0x160], R114 ;  /* 0x0001607206002986 */ /* 0x000fe2000c101524 */
[----:B------:R-:W-:Y:S02]  /*95a0*/  F2FP.F16.F32.PACK_AB R116, RZ, R116 ;  /* 0x00000074ff74723e */ /* 0x000fe400000000ff */
        /* <DEDUP_REMOVED lines=65> */
[----:B------:R-:W-:Y:S02]  /*99c0*/  ISETP.GT.AND P5, PT, R0, RZ, P0 ;  /* 0x000000ff0000720c */ /* 0x000fe400007a4270 */
[----:B------:R-:W-:Y:S02]  /*99d0*/  F2FP.F16.F32.PACK_AB R134, RZ, R134 ;  /* 0x00000086ff86723e */ /* 0x000fe400000000ff */
[----:B------:R-:W-:Y:S02]  /*99e0*/  F2FP.F16.F32.PACK_AB R135, RZ, R135 ;  /* 0x00000087ff87723e */ /* 0x000fe400000000ff */
[----:B------:R-:W-:Y:S01]  /*99f0*/  F2FP.F16.F32.PACK_AB R136, RZ, R136 ;  /* 0x00000088ff88723e */ /* 0x000fe200000000ff */
[----:B------:R-:W-:Y:S01]  /*9a00*/  @P2 STG.E.U16 desc[UR36][R6.64+0x1b0], R134 ;  /* 0x0001b08606002986 */ /* 0x000fe2000c101524 */
[----:B------:R-:W-:-:S02]  /*9a10*/  F2FP.F16.F32.PACK_AB R137, RZ, R137 ;  /* 0x00000089ff89723e */ /* 0x000fc400000000ff */
[C---:B------:R-:W-:Y:S01]  /*9a20*/  ISETP.GT.AND P1, PT, R0.reuse, 0x8, P1 ;  /* 0x000000080000780c */ /* 0x040fe20000f24270 */
[----:B------:R-:W-:Y:S01]  /*9a30*/  @P3 STG.E.U16 desc[UR36][R6.64+0x1b2], R135 ;  /* 0x0001b28706003986 */ /* 0x000fe2000c101524 */
[C---:B------:R-:W-:Y:S02]  /*9a40*/  ISETP.GT.AND P2, PT, R0.reuse, 0x8, P0 ;  /* 0x000000080000780c */ /* 0x040fe40000744270 */
[C---:B------:R-:W-:Y:S01]  /*9a50*/  ISETP.GT.AND P0, PT, R3.reuse, 0xe9, PT ;  /* 0x000000e90300780c */ /* 0x040fe20003f04270 */
[----:B------:R-:W-:Y:S01]  /*9a60*/  @P4 STG.E.U16 desc[UR36][R4.64+0x1c0], R136 ;  /* 0x0001c08804004986 */ /* 0x000fe2000c101524 */
[----:B------:R-:W-:Y:S02]  /*9a70*/  ISETP.GT.AND P4, PT, R3, 0xe8, PT ;  /* 0x000000e80300780c */ /* 0x000fe40003f84270 */
[----:B------:R-:W-:Y:S01]  /*9a80*/  F2FP.F16.F32.PACK_AB R138, RZ, R138 ;  /* 0x0000008aff8a723e */ /* 0x000fe200000000ff */
[----:B------:R-:W-:Y:S01]  /*9a90*/  @P5 STG.E.U16 desc[UR36][R4.64+0x1c2], R137 ;  /* 0x0001c28904005986 */ /* 0x000fe2000c101524 */
[----:B------:R-:W-:-:S02]  /*9aa0*/  ISETP.GT.AND P5, PT, R0, RZ, P4 ;  /* 0x000000ff0000720c */ /* 0x000fc400027a4270 */
[----:B------:R-:W-:Y:S01]  /*9ab0*/  F2FP.F16.F32.PACK_AB R139, RZ, R139 ;  /* 0x0000008bff8b723e */ /* 0x000fe200000000ff */
[----:B------:R-:W-:Y:S01]  /*9ac0*/  @P1 STG.E.U16 desc[UR36][R6.64+0x1c0], R138 ;  /* 0x0001c08a06001986 */ /* 0x000fe2000c101524 */
[----:B------:R-:W-:Y:S02]  /*9ad0*/  F2FP.F16.F32.PACK_AB R140, RZ, R140 ;  /* 0x0000008cff8c723e */ /* 0x000fe400000000ff */
[C---:B------:R-:W-:Y:S01]  /*9ae0*/  ISETP.GT.AND P3, PT, R0.reuse, RZ, P0 ;  /* 0x000000ff0000720c */ /* 0x040fe20000764270 */
[----:B------:R-:W-:Y:S01]  /*9af0*/  @P2 STG.E.U16 desc[UR36][R6.64+0x1c2], R139 ;  /* 0x0001c28b06002986 */ /* 0x000fe2000c101524 */
[C---:B------:R-:W-:Y:S02]  /*9b00*/  ISETP.GT.AND P4, PT, R0.reuse, 0x8, P4 ;  /* 0x000000080000780c */ /* 0x040fe40002784270 */
[----:B------:R-:W-:Y:S02]  /*9b10*/  F2FP.F16.F32.PACK_AB R141, RZ, R141 ;  /* 0x0000008dff8d723e */ /* 0x000fe400000000ff */
[----:B------:R-:W-:Y:S01]  /*9b20*/  F2FP.F16.F32.PACK_AB R142, RZ, R142 ;  /* 0x0000008eff8e723e */ /* 0x000fe200000000ff */
[----:B------:R-:W-:Y:S01]  /*9b30*/  @P5 STG.E.U16 desc[UR36][R4.64+0x1d0], R140 ;  /* 0x0001d08c04005986 */ /* 0x000fe2000c101524 */
[----:B------:R-:W-:-:S02]  /*9b40*/  ISETP.GT.AND P5, PT, R0, 0x8, P0 ;  /* 0x000000080000780c */ /* 0x000fc400007a4270 */
[----:B------:R-:W-:Y:S02]  /*9b50*/  F2FP.F16.F32.PACK_AB R143, RZ, R143 ;  /* 0x0000008fff8f723e */ /* 0x000fe400000000ff */
[C---:B------:R-:W-:Y:S01]  /*9b60*/  ISETP.GT.AND P0, PT, R3.reuse, 0xf1, PT ;  /* 0x000000f10300780c */ /* 0x040fe20003f04270 */
[----:B------:R-:W-:Y:S01]  /*9b70*/  @P3 STG.E.U16 desc[UR36][R4.64+0x1d2], R141 ;  /* 0x0001d28d04003986 */ /* 0x000fe2000c101524 */
[----:B------:R-:W-:Y:S02]  /*9b80*/  ISETP.GT.AND P3, PT, R3, 0xf0, PT ;  /* 0x000000f00300780c */ /* 0x000fe40003f64270 */
[----:B------:R-:W-:Y:S01]  /*9b90*/  F2FP.F16.F32.PACK_AB R144, RZ, R144 ;  /* 0x00000090ff90723e */ /* 0x000fe200000000ff */
[----:B------:R-:W-:Y:S01]  /*9ba0*/  @P4 STG.E.U16 desc[UR36][R6.64+0x1d0], R142 ;  /* 0x0001d08e06004986 */ /* 0x000fe2000c101524 */
[C---:B------:R-:W-:Y:S02]  /*9bb0*/  ISETP.GT.AND P4, PT, R0.reuse, RZ, P3 ;  /* 0x000000ff0000720c */ /* 0x040fe40001f84270 */
[----:B------:R-:W-:Y:S01]  /*9bc0*/  F2FP.F16.F32.PACK_AB R145, RZ, R145 ;  /* 0x00000091ff91723e */ /* 0x000fe200000000ff */
[----:B------:R-:W-:Y:S01]  /*9bd0*/  @P5 STG.E.U16 desc[UR36][R6.64+0x1d2], R143 ;  /* 0x0001d28f06005986 */ /* 0x000fe2000c101524 */
[----:B------:R-:W-:-:S02]  /*9be0*/  ISETP.GT.AND P5, PT, R0, RZ, P0 ;  /* 0x000000ff0000720c */ /* 0x000fc400007a4270 */
[C---:B------:R-:W-:Y:S02]  /*9bf0*/  ISETP.GT.AND P2, PT, R3.reuse, 0xf8, PT ;  /* 0x000000f80300780c */ /* 0x040fe40003f44270 */
[----:B------:R-:W-:Y:S02]  /*9c00*/  ISETP.GT.AND P1, PT, R3, 0xf9, PT ;  /* 0x000000f90300780c */ /* 0x000fe40003f24270 */
[C---:B------:R-:W-:Y:S02]  /*9c10*/  ISETP.GT.AND P3, PT, R0.reuse, 0x8, P3 ;  /* 0x000000080000780c */ /* 0x040fe40001f64270 */
[C---:B------:R-:W-:Y:S01]  /*9c20*/  ISETP.GT.AND P0, PT, R0.reuse, 0x8, P0 ;  /* 0x000000080000780c */ /* 0x040fe20000704270 */
[----:B------:R-:W-:Y:S01]  /*9c30*/  @P4 STG.E.U16 desc[UR36][R4.64+0x1e0], R144 ;  /* 0x0001e09004004986 */ /* 0x000fe2000c101524 */
[C---:B------:R-:W-:Y:S02]  /*9c40*/  ISETP.GT.AND P4, PT, R0.reuse, RZ, P1 ;  /* 0x000000ff0000720c */ /* 0x040fe40000f84270 */
[----:B------:R-:W-:Y:S01]  /*9c50*/  F2FP.F16.F32.PACK_AB R146, RZ, R146 ;  /* 0x00000092ff92723e */ /* 0x000fe200000000ff */
[----:B------:R-:W-:Y:S01]  /*9c60*/  @P5 STG.E.U16 desc[UR36][R4.64+0x1e2], R145 ;  /* 0x0001e29104005986 */ /* 0x000fe2000c101524 */
[----:B------:R-:W-:-:S02]  /*9c70*/  ISETP.GT.AND P5, PT, R0, RZ, P2 ;  /* 0x000000ff0000720c */ /* 0x000fc400017a4270 */
[C---:B------:R-:W-:Y:S02]  /*9c80*/  ISETP.GT.AND P2, PT, R0.reuse, 0x8, P2 ;  /* 0x000000080000780c */ /* 0x040fe40001744270 */
[----:B------:R-:W-:Y:S01]  /*9c90*/  F2FP.F16.F32.PACK_AB R147, RZ, R147 ;  /* 0x00000093ff93723e */ /* 0x000fe200000000ff */
[----:B------:R-:W-:Y:S01]  /*9ca0*/  @P3 STG.E.U16 desc[UR36][R6.64+0x1e0], R146 ;  /* 0x0001e09206003986 */ /* 0x000fe2000c101524 */
[----:B------:R-:W-:Y:S02]  /*9cb0*/  ISETP.GT.AND P1, PT, R0, 0x8, P1 ;  /* 0x000000080000780c */ /* 0x000fe40000f24270 */
[----:B------:R-:W-:Y:S01]  /*9cc0*/  F2FP.F16.F32.PACK_AB R148, RZ, R148 ;  /* 0x00000094ff94723e */ /* 0x000fe200000000ff */
[----:B------:R-:W-:Y:S01]  /*9cd0*/  @P0 STG.E.U16 desc[UR36][R6.64+0x1e2], R147 ;  /* 0x0001e29306000986 */ /* 0x000fe2000c101524 */
[----:B------:R-:W-:Y:S02]  /*9ce0*/  F2FP.F16.F32.PACK_AB R149, RZ, R149 ;  /* 0x00000095ff95723e */ /* 0x000fe400000000ff */
[----:B------:R-:W-:Y:S01]  /*9cf0*/  F2FP.F16.F32.PACK_AB R150, RZ, R150 ;  /* 0x00000096ff96723e */ /* 0x000fe200000000ff */
[----:B------:R-:W-:Y:S01]  /*9d00*/  @P5 STG.E.U16 desc[UR36][R4.64+0x1f0], R148 ;  /* 0x0001f09404005986 */ /* 0x000fe2000c101524 */
[----:B------:R-:W-:-:S03]  /*9d10*/  F2FP.F16.F32.PACK_AB R151, RZ, R151 ;  /* 0x00000097ff97723e */ /* 0x000fc600000000ff */
[----:B------:R0:W-:Y:S02]  /*9d20*/  @P4 STG.E.U16 desc[UR36][R4.64+0x1f2], R149 ;  /* 0x0001f29504004986 */ /* 0x0001e4000c101524 */
[----:B0-----:R-:W-:Y:S02]  /*9d30*/  @P2 IMAD.MOV.U32 R4, RZ, RZ, R6 ;  /* 0x000000ffff042224 */ /* 0x001fe400078e0006 */
[----:B------:R-:W-:-:S05]  /*9d40*/  @P2 IMAD.MOV.U32 R5, RZ, RZ, R7 ;  /* 0x000000ffff052224 */ /* 0x000fca00078e0007 */
[----:B------:R0:W-:Y:S04]  /*9d50*/  @P2 STG.E.U16 desc[UR36][R4.64+0x1f0], R150 ;  /* 0x0001f09604002986 */ /* 0x0001e8000c101524 */
[----:B------:R0:W-:Y:S02]  /*9d60*/  @P1 STG.E.U16 desc[UR36][R6.64+0x1f2], R151 ;  /* 0x0001f29706001986 */ /* 0x0001e4000c101524 */
.L_x_282:
[----:B------:R-:W-:Y:S05]  /*9d70*/  BSYNC B0 ;  /* 0x0000000000007941 */ /* 0x000fea0003800000 */
.L_x_28:
[----:B------:R-:W-:Y:S01]  /*9d80*/  ULDC UR4, c[0x0][0xc] ;  /* 0x0000030000047ab9 */ /* 0x000fe20000000800 */
[----:B------:R-:W-:Y:S01]  /*9d90*/  ULDC UR5, c[0x0][0x10] ;  /* 0x0000040000057ab9 */ /* 0x000fe20000000800 */
[----:B0-----:R-:W0:Y:S01]  /*9da0*/  LDC R3, c[0x0][0x14] ;  /* 0x00000500ff037b82 */ /* 0x001e220000000800 */
[----:B------:R-:W-:Y:S01]  /*9db0*/  UIMAD.WIDE.U32 UR4, UR4, UR5, URZ ;  /* 0x00000005040472a5 */ /* 0x000fe2000f8e003f */
[----:B------:R-:W-:Y:S01]  /*9dc0*/  PRMT R0, RZ, 0x7610, R0 ;  /* 0x00007610ff007816 */ /* 0x000fe20000000000 */
[----:B----45:R-:W-:Y:S02]  /*9dd0*/  IMAD.MOV.U32 R152, RZ, RZ, -0x1 ;  /* 0xffffffffff987424 */ /* 0x030fe400078e00ff */
[----:B------:R-:W-:Y:S02]  /*9de0*/  IMAD.MOV.U32 R23, RZ, RZ, -0x1 ;  /* 0xffffffffff177424 */ /* 0x000fe400078e00ff */
[----:B0-----:R-:W-:-:S04]  /*9df0*/  IMAD.WIDE.U32 R16, R3, UR4, R16 ;  /* 0x0000000403107c25 */ /* 0x001fc8000f8e0010 */
[----:B------:R-:W-:Y:S01]  /*9e00*/  IMAD R3, R3, UR5, RZ ;  /* 0x0000000503037c24 */ /* 0x000fe2000f8e02ff */
[----:B------:R-:W-:Y:S02]  /*9e10*/  ULDC.64 UR4, c[0x0][0x650] ;  /* 0x0001940000047ab9 */ /* 0x000fe40000000a00 */
[----:B------:R-:W-:Y:S01]  /*9e20*/  ISETP.GE.U32.AND P0, PT, R16, UR4, PT ;  /* 0x0000000410007c0c */ /* 0x000fe2000bf06070 */
[----:B------:R-:W-:-:S05]  /*9e30*/  IMAD.IADD R17, R17, 0x1, R3 ;  /* 0x0000000111117824 */ /* 0x000fca00078e0203 */
[----:B------:R-:W-:-:S13]  /*9e40*/  ISETP.GE.U32.AND.EX P0, PT, R17, UR5, PT, P0 ;  /* 0x0000000511007c0c */ /* 0x000fda000bf06100 */
[----:B------:R-:W-:Y:S05]  /*9e50*/  @P0 BRA `(.L_x_283) ;  /* 0x0000000400640947 */ /* 0x000fea0003800000 */
[----:B------:R-:W0:Y:S01]  /*9e60*/  S2R R12, SR_CTAID.X ;  /* 0x00000000000c7919 */ /* 0x000e220000002500 */
[----:B------:R-:W4:Y:S01]  /*9e70*/  LDC.64 R10, c[0x0][0x628] ;  /* 0x00018a00ff0a7b82 */ /* 0x000f220000000a00 */
[----:B------:R-:W-:Y:S01]  /*9e80*/  ULDC UR4, c[0x0][0x150] ;  /* 0x0000540000047ab9 */ /* 0x000fe20000000800 */
[----:B-123--:R-:W-:Y:S01]  /*9e90*/  IMAD.MOV.U32 R8, RZ, RZ, R16 ;  /* 0x000000ffff087224 */ /* 0x00efe200078e0010 */
[----:B------:R-:W1:Y:S01]  /*9ea0*/  S2R R24, SR_CTAID.Y ;  /* 0x0000000000187919 */ /* 0x000e620000002600 */
[----:B------:R-:W-:-:S04]  /*9eb0*/  IMAD.MOV.U32 R9, RZ, RZ, R17 ;  /* 0x000000ffff097224 */ /* 0x000fc800078e0011 */
[----:B------:R-:W2:Y:S08]  /*9ec0*/  LDC R21, c[0x0][0x144] ;  /* 0x00005100ff157b82 */ /* 0x000eb00000000800 */
[----:B------:R-:W3:Y:S08]  /*9ed0*/  LDC R0, c[0x0][0x630] ;  /* 0x00018c00ff007b82 */ /* 0x000ef00000000800 */
[----:B------:R-:W1:Y:S01]  /*9ee0*/  LDC.64 R14, c[0x0][0x620] ;  /* 0x00018800ff0e7b82 */ /* 0x000e620000000a00 */
[----:B----4-:R-:W-:-:S04]  /*9ef0*/  ISETP.NE.U32.AND P0, PT, R10, RZ, PT ;  /* 0x000000ff0a00720c */ /* 0x010fc80003f05070 */
[----:B------:R-:W-:Y:S02]  /*9f00*/  ISETP.NE.AND.EX P0, PT, R11, RZ, PT, P0 ;  /* 0x000000ff0b00720c */ /* 0x000fe40003f05300 */
[----:B0-----:R-:W-:-:S05]  /*9f10*/  I2FP.F32.U32 R3, R12 ;  /* 0x0000000c00037245 */ /* 0x001fca0000201000 */
[----:B------:R-:W-:-:S04]  /*9f20*/  FMUL R3, R3, UR4 ;  /* 0x0000000403037c20 */ /* 0x000fc80008400000 */
[----:B------:R0:W4:Y:S02]  /*9f30*/  F2I.U32.TRUNC.NTZ R20, R3 ;  /* 0x0000000300147305 */ /* 0x000124000020f000 */
[----:B--23--:R-:W-:Y:S05]  /*9f40*/  @!P0 BRA `(.L_x_284) ;  /* 0x0000000000288947 */ /* 0x00cfea0003800000 */
[----:B0-----:R-:W0:Y:S02]  /*9f50*/  LDC R3, c[0x0][0x634] ;  /* 0x00018d00ff037b82 */ /* 0x001e240000000800 */
        /* <DEDUP_REMOVED lines=9> */
.L_x_284:
[----:B------:R-:W2:Y:S01]  /*9ff0*/  LDC.64 R30, c[0x0][0x640] ;  /* 0x00019000ff1e7b82 */ /* 0x000ea20000000a00 */
[-CC-:B------:R-:W-:Y:S01]  /*a000*/  SHF.R.U64 R23, R8, R0.reuse, R9.reuse ;  /* 0x0000000008177219 */ /* 0x180fe20000001209 */
[----:B----4-:R-:W-:Y:S01]  /*a010*/  IMAD.MOV R20, RZ, RZ, -R20 ;  /* 0x000000ffff147224 */ /* 0x010fe200078e0a14 */
[----:B------:R-:W-:Y:S01]  /*a020*/  SHF.R.U32.HI R0, RZ, R0, R9 ;  /* 0x00000000ff007219 */ /* 0x000fe20000011609 */
[----:B------:R-:W-:Y:S01]  /*a030*/  ULDC UR4, c[0x0][0x154] ;  /* 0x0000550000047ab9 */ /* 0x000fe20000000800 */
[----:B0-----:R-:W-:Y:S01]  /*a040*/  IADD3 R3, P0, RZ, -R23, RZ ;  /* 0x80000017ff037210 */ /* 0x001fe20007f1e0ff */
[----:B------:R-:W-:Y:S02]  /*a050*/  IMAD R26, R21, R20, R12 ;  /* 0x00000014151a7224 */ /* 0x000fe400078e020c */
[----:B------:R-:W0:Y:S01]  /*a060*/  LDC R6, c[0x0][0x618] ;  /* 0x00018600ff067b82 */ /* 0x000e220000000800 */
[----:B------:R-:W-:Y:S02]  /*a070*/  IMAD.MOV.U32 R7, RZ, RZ, 0x1 ;  /* 0x00000001ff077424 */ /* 0x000fe400078e00ff */
[----:B------:R-:W-:-:S04]  /*a080*/  IMAD.X R5, RZ, RZ, ~R0, P0 ;  /* 0x000000ffff057224 */ /* 0x000fc800000e0e00 */
[-C--:B-1----:R-:W-:Y:S01]  /*a090*/  IMAD R0, R5, R14.reuse, RZ ;  /* 0x0000000e05007224 */ /* 0x082fe200078e02ff */
[----:B------:R-:W1:Y:S01]  /*a0a0*/  LDC R8, c[0x0][0x608] ;  /* 0x00018200ff087b82 */ /* 0x000e620000000800 */
[----:B------:R-:W-:-:S04]  /*a0b0*/  IMAD.WIDE.U32 R4, R3, R14, R16 ;  /* 0x0000000e03047225 */ /* 0x000fc800078e0010 */
[----:B------:R-:W-:Y:S01]  /*a0c0*/  IMAD R3, R3, R15, R0 ;  /* 0x0000000f03037224 */ /* 0x000fe200078e0200 */
[----:B------:R-:W-:Y:S02]  /*a0d0*/  I2FP.F32.U32 R0, R24 ;  /* 0x0000001800007245 */ /* 0x000fe40000201000 */
[----:B------:R-:W3:Y:S01]  /*a0e0*/  LDC R28, c[0x0][0x658] ;  /* 0x00019600ff1c7b82 */ /* 0x000ee20000000800 */
[----:B------:R-:W-:Y:S01]  /*a0f0*/  IMAD.IADD R3, R5, 0x1, R3 ;  /* 0x0000000105037824 */ /* 0x000fe200078e0203 */
[----:B--2---:R-:W-:Y:S01]  /*a100*/  ISETP.NE.U32.AND P0, PT, R30, RZ, PT ;  /* 0x000000ff1e00720c */ /* 0x004fe20003f05070 */
[----:B------:R-:W-:Y:S01]  /*a110*/  FMUL R0, R0, UR4 ;  /* 0x0000000400007c20 */ /* 0x000fe20008400000 */
[----:B------:R-:W-:Y:S02]  /*a120*/  IMAD.MOV.U32 R5, RZ, RZ, -0x1 ;  /* 0xffffffffff057424 */ /* 0x000fe400078e00ff */
[----:B------:R-:W-:Y:S01]  /*a130*/  ISETP.NE.AND.EX P0, PT, R31, RZ, PT, P0 ;  /* 0x000000ff1f00720c */ /* 0x000fe20003f05300 */
[----:B------:R2:W4:Y:S01]  /*a140*/  F2I.U32.TRUNC.NTZ R13, R0 ;  /* 0x00000000000d7305 */ /* 0x000522000020f000 */
[----:B------:R-:W2:Y:S01]  /*a150*/  LDC R15, c[0x0][0x148] ;  /* 0x00005200ff0f7b82 */ /* 0x000ea20000000800 */
[----:B0-----:R-:W-:-:S02]  /*a160*/  SHF.R.U64 R12, R4, R6, R3 ;  /* 0x00000006040c7219 */ /* 0x001fc40000001203 */
[----:B------:R-:W-:-:S05]  /*a170*/  SHF.R.U32.HI R3, RZ, R6, R3 ;  /* 0x00000006ff037219 */ /* 0x000fca0000011603 */
[----:B------:R-:W0:Y:S01]  /*a180*/  LDC R20, c[0x0][0x600] ;  /* 0x00018000ff147b82 */ /* 0x000e220000000800 */
[-CC-:B-1----:R-:W-:Y:S02]  /*a190*/  SHF.R.U64 R10, R12, R8.reuse, R3.reuse ;  /* 0x000000080c0a7219 */ /* 0x182fe40000001203 */
[----:B------:R-:W-:-:S05]  /*a1a0*/  SHF.R.U32.HI R3, RZ, R8, R3 ;  /* 0x00000008ff037219 */ /* 0x000fca0000011603 */
[----:B------:R-:W1:Y:S01]  /*a1b0*/  LDC R21, c[0x0][0x648] ;  /* 0x00019200ff157b82 */ /* 0x000e620000000800 */
[-C--:B---3--:R-:W-:Y:S02]  /*a1c0*/  SHF.L.U32 R4, R5, R28.reuse, RZ ;  /* 0x0000001c05047219 */ /* 0x088fe400000006ff */
[-CC-:B------:R-:W-:Y:S02]  /*a1d0*/  SHF.R.U64 R14, R10, R28.reuse, R3.reuse ;  /* 0x0000001c0a0e7219 */ /* 0x180fe40000001203 */
[----:B------:R-:W-:Y:S02]  /*a1e0*/  SHF.R.U32.HI R5, RZ, R28, R3 ;  /* 0x0000001cff057219 */ /* 0x000fe40000011603 */
[----:B------:R-:W-:Y:S01]  /*a1f0*/  LOP3.LUT R153, RZ, R4, RZ, 0x33, !PT ;  /* 0x00000004ff997212 */ /* 0x000fe200078e33ff */
[----:B------:R-:W3:Y:S01]  /*a200*/  LDC R25, c[0x0][0x638] ;  /* 0x00018e00ff197b82 */ /* 0x000ee20000000800 */
[----:B------:R-:W-:Y:S01]  /*a210*/  SHF.L.U32 R28, R7, R28, RZ ;  /* 0x0000001c071c7219 */ /* 0x000fe200000006ff */
[----:B------:R-:W-:-:S06]  /*a220*/  IMAD.MOV.U32 R4, RZ, RZ, R14 ;  /* 0x000000ffff047224 */ /* 0x000fcc00078e000e */
[----:B------:R-:W0:Y:S01]  /*a230*/  LDC R27, c[0x0][0x610] ;  /* 0x00018400ff1b7b82 */ /* 0x000e220000000800 */
[----:B----4-:R-:W-:Y:S05]  /*a240*/  @!P0 BRA `(.L_x_285) ;  /* 0x0000000000288947 */ /* 0x010fea0003800000 */
[----:B------:R-:W4:Y:S02]  /*a250*/  LDC R3, c[0x0][0x64c] ;  /* 0x00019300ff037b82 */ /* 0x000f240000000800 */
[----:B----4-:R-:W-:-:S05]  /*a260*/  IADD3 R3, P0, R14, R3, RZ ;  /* 0x000000030e037210 */ /* 0x010fca0007f1e0ff */
        /* <DEDUP_REMOVED lines=8> */
.L_x_285:
[----:B------:R-:W-:Y:S01]  /*a2f0*/  ISETP.NE.AND P0, PT, R2, 0x1, PT ;  /* 0x000000010200780c */ /* 0x000fe20003f05270 */
[----:B------:R-:W-:Y:S01]  /*a300*/  IMAD.MOV R13, RZ, RZ, -R13 ;  /* 0x000000ffff0d7224 */ /* 0x000fe200078e0a0d */
[----:B-12---:R-:W-:Y:S01]  /*a310*/  SHF.R.U64 R0, R4, R21, R5 ;  /* 0x0000001504007219 */ /* 0x006fe20000001205 */
[----:B0-----:R-:W-:Y:S01]  /*a320*/  VIADD R5, R20, 0xffffffff ;  /* 0xffffffff14057836 */ /* 0x001fe20000000000 */
[----:B------:R-:W-:-:S03]  /*a330*/  LOP3.LUT R153, R10, R153, RZ, 0xc0, !PT ;  /* 0x000000990a997212 */ /* 0x000fc600078ec0ff */
[----:B------:R-:W-:Y:S01]  /*a340*/  IMAD.MOV R3, RZ, RZ, -R0 ;  /* 0x000000ffff037224 */ /* 0x000fe200078e0a00 */
[----:B------:R-:W-:Y:S01]  /*a350*/  LOP3.LUT R5, R12, R5, RZ, 0xc0, !PT ;  /* 0x000000050c057212 */ /* 0x000fe200078ec0ff */
[----:B------:R-:W-:Y:S02]  /*a360*/  IMAD R153, R28, R0, R153 ;  /* 0x000000001c997224 */ /* 0x000fe400078e0299 */
[----:B---3--:R-:W-:Y:S02]  /*a370*/  IMAD R0, R3, R25, R14 ;  /* 0x0000001903007224 */ /* 0x008fe400078e020e */
[----:B------:R-:W-:Y:S02]  /*a380*/  @P0 IMAD R26, R15, R13, R24 ;  /* 0x0000000d0f1a0224 */ /* 0x000fe400078e0218 */
[----:B------:R-:W-:Y:S02]  /*a390*/  IMAD R4, R0, R20, R5 ;  /* 0x0000001400047224 */ /* 0x000fe400078e0205 */
[----:B------:R-:W-:-:S02]  /*a3a0*/  IMAD R153, R153, R27, R26 ;  /* 0x0000001b99997224 */ /* 0x000fc400078e021a */
[----:B------:R-:W-:-:S03]  /*a3b0*/  IMAD.MOV.U32 R3, RZ, RZ, 0x1 ;  /* 0x00000001ff037424 */ /* 0x000fc600078e00ff */
[----:B------:R-:W-:Y:S02]  /*a3c0*/  SEL R152, R4, R153, !P0 ;  /* 0x0000009904987207 */ /* 0x000fe40004000000 */
[----:B------:R-:W-:Y:S02]  /*a3d0*/  PRMT R0, R3, 0x7610, R0 ;  /* 0x0000761003007816 */ /* 0x000fe40000000000 */
[----:B------:R-:W-:-:S07]  /*a3e0*/  SEL R153, R153, R4, !P0 ;  /* 0x0000000499997207 */ /* 0x000fce0004000000 */
.L_x_283:
[----:B------:R-:W-:-:S13]  /*a3f0*/  LOP3.LUT P0, RZ, R0, 0xff, RZ, 0xc0, !PT ;  /* 0x000000ff00ff7812 */ /* 0x000fda000780c0ff */
[----:B------:R-:W-:Y:S05]  /*a400*/  @P0 BRA `(.L_x_286) ;  /* 0xffffff6800e00947 */ /* 0x000fea000383ffff */
[----:B------:R-:W-:Y:S05]  /*a410*/  EXIT ;  /* 0x000000000000794d */ /* 0x000fea0003800000 */
.L_x_3:
[----:B0-----:R-:W-:Y:S01]  /*a420*/  ULDC.64 UR4, c[0x0][0x650] ;  /* 0x0001940000047ab9 */ /* 0x001fe20000000a00 */
        /* <DEDUP_REMOVED lines=25> */
.L_x_288:
[--C-:B------:R-:W-:Y:S01]  /*a5c0*/  SHF.R.U64 R12, R10, R14, R11.reuse ;  /* 0x0000000e0a0c7219 */ /* 0x100fe2000000120b */
[----:B------:R-:W0:Y:S01]  /*a5d0*/  LDC R22, c[0x0][0x618] ;  /* 0x00018600ff167b82 */ /* 0x000e220000000800 */
[----:B------:R-:W-:Y:S01]  /*a5e0*/  I2FP.F32.U32 R6, R4 ;  /* 0x0000000400067245 */ /* 0x000fe20000201000 */
[----:B------:R-:W-:Y:S01]  /*a5f0*/  ULDC UR4, c[0x0][0x150] ;  /* 0x0000540000047ab9 */ /* 0x000fe20000000800 */
[----:B------:R-:W-:Y:S02]  /*a600*/  SHF.R.U32.HI R5, RZ, R14, R11 ;  /* 0x0000000eff057219 */ /* 0x000fe4000001160b */
[----:B------:R-:W-:Y:S01]  /*a610*/  IADD3 R9, P0, RZ, -R12, RZ ;  /* 0x8000000cff097210 */ /* 0x000fe20007f1e0ff */
[----:B------:R-:W-:Y:S01]  /*a620*/  FMUL R11, R6, UR4 ;  /* 0x00000004060b7c20 */ /* 0x000fe20008400000 */
[----:B------:R-:W-:Y:S01]  /*a630*/  ULDC UR4, c[0x0][0x154] ;  /* 0x0000550000047ab9 */ /* 0x000fe20000000800 */
[----:B------:R-:W1:Y:S02]  /*a640*/  LDC.64 R24, c[0x0][0x640] ;  /* 0x00019000ff187b82 */ /* 0x000e640000000a00 */
[----:B------:R-:W-:-:S02]  /*a650*/  IMAD.X R5, RZ, RZ, ~R5, P0 ;  /* 0x000000ffff057224 */ /* 0x000fc400000e0e05 */
[----:B------:R-:W2:Y:S01]  /*a660*/  F2I.U32.TRUNC.NTZ R11, R11 ;  /* 0x0000000b000b7305 */ /* 0x000ea2000020f000 */
[----:B------:R-:W-:-:S03]  /*a670*/  IMAD.WIDE.U32 R6, R9, R20, R16 ;  /* 0x0000001409067225 */ /* 0x000fc600078e0010 */
[----:B------:R-:W3:Y:S01]  /*a680*/  LDC R13, c[0x0][0x144] ;  /* 0x00005100ff0d7b82 */ /* 0x000ee20000000800 */
[----:B------:R-:W-:-:S04]  /*a690*/  IMAD R8, R5, R20, RZ ;  /* 0x0000001405087224 */ /* 0x000fc800078e02ff */
[----:B------:R-:W-:Y:S02]  /*a6a0*/  IMAD R5, R9, R21, R8 ;  /* 0x0000001509057224 */ /* 0x000fe400078e0208 */
[----:B------:R-:W-:Y:S01]  /*a6b0*/  IMAD.MOV.U32 R8, RZ, RZ, -0x1 ;  /* 0xffffffffff087424 */ /* 0x000fe200078e00ff */
[----:B------:R-:W4:Y:S01]  /*a6c0*/  LDC R14, c[0x0][0x608] ;  /* 0x00018200ff0e7b82 */ /* 0x000f220000000800 */
[----:B------:R-:W-:Y:S01]  /*a6d0*/  IMAD.IADD R5, R7, 0x1, R5 ;  /* 0x0000000107057824 */ /* 0x000fe200078e0205 */
[----:B------:R-:W-:-:S04]  /*a6e0*/  I2FP.F32.U32 R7, R3 ;  /* 0x0000000300077245 */ /* 0x000fc80000201000 */
[-C--:B0-----:R-:W-:Y:S01]  /*a6f0*/  SHF.R.U64 R10, R6, R22.reuse, R5 ;  /* 0x00000016060a7219 */ /* 0x081fe20000001205 */
[----:B--2---:R-:W-:Y:S01]  /*a700*/  IMAD.MOV R6, RZ, RZ, -R11 ;  /* 0x000000ffff067224 */ /* 0x004fe200078e0a0b */
[----:B------:R-:W0:Y:S01]  /*a710*/  LDC R9, c[0x0][0x658] ;  /* 0x00019600ff097b82 */ /* 0x000e220000000800 */
[----:B-1----:R-:W-:Y:S01]  /*a720*/  ISETP.NE.U32.AND P0, PT, R24, RZ, PT ;  /* 0x000000ff1800720c */ /* 0x002fe20003f05070 */
[----:B------:R-:W-:Y:S01]  /*a730*/  FMUL R7, R7, UR4 ;  /* 0x0000000407077c20 */ /* 0x000fe20008400000 */
[----:B------:R-:W-:Y:S02]  /*a740*/  SHF.R.U32.HI R5, RZ, R22, R5 ;  /* 0x00000016ff057219 */ /* 0x000fe40000011605 */
[----:B------:R-:W-:-:S03]  /*a750*/  ISETP.NE.AND.EX P0, PT, R25, RZ, PT, P0 ;  /* 0x000000ff1900720c */ /* 0x000fc60003f05300 */
[----:B------:R-:W1:Y:S01]  /*a760*/  LDC R20, c[0x0][0x148] ;  /* 0x00005200ff147b82 */ /* 0x000e620000000800 */
[----:B---3--:R-:W-:Y:S02]  /*a770*/  IMAD R23, R13, R6, R4 ;  /* 0x000000060d177224 */ /* 0x008fe400078e0204 */
[----:B------:R-:W-:-:S05]  /*a780*/  IMAD.MOV.U32 R6, RZ, RZ, 0x1 ;  /* 0x00000001ff067424 */ /* 0x000fca00078e00ff */
[----:B------:R-:W2:Y:S01]  /*a790*/  LDC R21, c[0x0][0x600] ;  /* 0x00018000ff157b82 */ /* 0x000ea20000000800 */
[-CC-:B----4-:R-:W-:Y:S02]  /*a7a0*/  SHF.R.U64 R13, R10, R14.reuse, R5.reuse ;  /* 0x0000000e0a0d7219 */ /* 0x190fe40000001205 */
[----:B------:R-:W-:Y:S02]  /*a7b0*/  SHF.R.U32.HI R4, RZ, R14, R5 ;  /* 0x0000000eff047219 */ /* 0x000fe40000011605 */
[----:B------:R3:W4:Y:S03]  /*a7c0*/  F2I.U32.TRUNC.NTZ R14, R7 ;  /* 0x00000007000e7305 */ /* 0x000726000020f000 */
[----:B------:R-:W1:Y:S01]  /*a7d0*/  LDC R26, c[0x0][0x648] ;  /* 0x00019200ff1a7b82 */ /* 0x000e620000000800 */
[-C--:B0-----:R-:W-:Y:S02]  /*a7e0*/  SHF.R.U64 R15, R13, R9.reuse, R4 ;  /* 0x000000090d0f7219 */ /* 0x081fe40000001204 */
[----:B------:R-:W-:-:S02]  /*a7f0*/  SHF.L.U32 R8, R8, R9, RZ ;  /* 0x0000000908087219 */ /* 0x000fc400000006ff */
[-C--:B------:R-:W-:Y:S01]  /*a800*/  SHF.R.U32.HI R5, RZ, R9.reuse, R4 ;  /* 0x00000009ff057219 */ /* 0x080fe20000011604 */
[----:B------:R-:W-:Y:S01]  /*a810*/  IMAD.MOV.U32 R4, RZ, RZ, R15 ;  /* 0x000000ffff047224 */ /* 0x000fe200078e000f */
[----:B------:R-:W-:Y:S01]  /*a820*/  SHF.L.U32 R22, R6, R9, RZ ;  /* 0x0000000906167219 */ /* 0x000fe200000006ff */
[----:B------:R-:W0:Y:S01]  /*a830*/  LDC R27, c[0x0][0x638] ;  /* 0x00018e00ff1b7b82 */ /* 0x000e220000000800 */
[----:B------:R-:W-:-:S07]  /*a840*/  LOP3.LUT R28, RZ, R8, RZ, 0x33, !PT ;  /* 0x00000008ff1c7212 */ /* 0x000fce00078e33ff */
        /* <DEDUP_REMOVED lines=12> */
.L_x_289:
[----:B------:R-:W-:Y:S01]  /*a910*/  ISETP.NE.AND P0, PT, R2, 0x1, PT ;  /* 0x000000010200780c */ /* 0x000fe20003f05270 */
[----:B--2---:R-:W-:Y:S01]  /*a920*/  VIADD R7, R21, 0xffffffff ;  /* 0xffffffff15077836 */ /* 0x004fe20000000000 */
[----:B-1----:R-:W-:Y:S01]  /*a930*/  SHF.R.U64 R5, R4, R26, R5 ;  /* 0x0000001a04057219 */ /* 0x002fe20000001205 */
[----:B------:R-:W-:Y:S01]  /*a940*/  IMAD.MOV R14, RZ, RZ, -R14 ;  /* 0x000000ffff0e7224 */ /* 0x000fe200078e0a0e */
[----:B------:R-:W-:Y:S01]  /*a950*/  LOP3.LUT R4, R13, R28, RZ, 0xc0, !PT ;  /* 0x0000001c0d047212 */ /* 0x000fe200078ec0ff */
[----:B------:R-:W-:Y:S01]  /*a960*/  IMAD.MOV.U32 R8, RZ, RZ, R12 ;  /* 0x000000ffff087224 */ /* 0x000fe200078e000c */
[----:B------:R-:W-:Y:S01]  /*a970*/  LOP3.LUT R10, R10, R7, RZ, 0xc0, !PT ;  /* 0x000000070a0a7212 */ /* 0x000fe200078ec0ff */
[----:B------:R-:W-:Y:S02]  /*a980*/  IMAD.MOV R6, RZ, RZ, -R5 ;  /* 0x000000ffff067224 */ /* 0x000fe400078e0a05 */
[----:B------:R-:W-:-:S04]  /*a990*/  IMAD R4, R22, R5, R4 ;  /* 0x0000000516047224 */ /* 0x000fc800078e0204 */
[----:B------:R-:W-:Y:S02]  /*a9a0*/  @P0 IMAD R23, R20, R14, R3 ;  /* 0x0000000e14170224 */ /* 0x000fe400078e0203 */
[----:B0-----:R-:W-:Y:S02]  /*a9b0*/  IMAD R3, R6, R27, R15 ;  /* 0x0000001b06037224 */ /* 0x001fe400078e020f */
[----:B------:R-:W-:Y:S02]  /*a9c0*/  IMAD R7, R4, R29, R23 ;  /* 0x0000001d04077224 */ /* 0x000fe400078e0217 */
[----:B------:R-:W-:Y:S02]  /*a9d0*/  IMAD R4, R3, R21, R10 ;  /* 0x0000001503047224 */ /* 0x000fe400078e020a */
[----:B------:R-:W-:-:S03]  /*a9e0*/  IMAD.MOV.U32 R6, RZ, RZ, 0x1 ;  /* 0x00000001ff067424 */ /* 0x000fc600078e00ff */
[----:B------:R-:W-:Y:S02]  /*a9f0*/  SEL R9, R4, R7, !P0 ;  /* 0x0000000704097207 */ /* 0x000fe40004000000 */
[----:B------:R-:W-:-:S07]  /*aa00*/  SEL R7, R7, R4, !P0 ;  /* 0x0000000407077207 */ /* 0x000fce0004000000 */
.L_x_287:
[----:B------:R-:W-:-:S08]  /*aa10*/  NOP ;  /* 0x0000000000007918 */ /* 0x000fd00000000000 */
[----:B------:R-:W0:-:S00]  /*aa20*/  USETMAXREG.DEALLOC.CTAPOOL 0x28 ;  /* 0x00000028000079c8 */ /* 0x000e0000080e0500 */
[----:B0-----:R-:W-:-:S13]  /*aa30*/  ISETP.NE.AND P0, PT, R0, RZ, PT ;  /* 0x000000ff0000720c */ /* 0x001fda0003f05270 */
[----:B------:R-:W-:Y:S05]  /*aa40*/  @P0 EXIT ;  /* 0x000000000000094d */ /* 0x000fea0003800000 */
[----:B------:R-:W-:Y:S01]  /*aa50*/  LOP3.LUT P0, RZ, R6, 0xff, RZ, 0xc0, !PT ;  /* 0x000000ff06ff7812 */ /* 0x000fe2000780c0ff */
[----:B------:R-:W-:Y:S02]  /*aa60*/  IMAD.MOV.U32 R0, RZ, RZ, 0x1 ;  /* 0x00000001ff007424 */ /* 0x000fe400078e00ff */
[----:B------:R-:W-:-:S10]  /*aa70*/  IMAD.MOV.U32 R12, RZ, RZ, RZ ;  /* 0x000000ffff0c7224 */ /* 0x000fd400078e00ff */
[----:B------:R-:W-:Y:S05]  /*aa80*/  @!P0 BRA `(.L_x_290) ;  /* 0x0000000c00688947 */ /* 0x000fea0003800000 */
[----:B------:R-:W0:Y:S01]  /*aa90*/  LDC R0, c[0x0][0x28c] ;  /* 0x0000a300ff007b82 */ /* 0x000e220000000800 */
[----:B------:R-:W-:Y:S01]  /*aaa0*/  ULDC UR5, c[0x0][0x658] ;  /* 0x0001960000057ab9 */ /* 0x000fe20000000800 */
[----:B------:R-:W-:Y:S01]  /*aab0*/  UMOV UR7, 0xffffffff ;  /* 0xffffffff00077882 */ /* 0x000fe20000000000 */
[----:B------:R-:W-:Y:S01]  /*aac0*/  ULDC UR6, c[0x0][0xc] ;  /* 0x0000030000067ab9 */ /* 0x000fe20000000800 */
[----:B------:R-:W-:Y:S01]  /*aad0*/  USHF.L.U32 UR9, UR7, UR5, URZ ;  /* 0x0000000507097299 */ /* 0x000fe2000800063f */
[C---:B------:R-:W-:Y:S01]  /*aae0*/  LOP3.LUT P2, RZ, R18.reuse, 0x7f, RZ, 0xc0, !PT ;  /* 0x0000007f12ff7812 */ /* 0x040fe2000784c0ff */
[----:B------:R-:W-:Y:S01]  /*aaf0*/  UMOV UR8, 0x1 ;  /* 0x0000000100087882 */ /* 0x000fe20000000000 */
[----:B------:R-:W-:Y:S01]  /*ab00*/  ULDC UR7, c[0x0][0x10] ;  /* 0x0000040000077ab9 */ /* 0x000fe20000000800 */
[----:B------:R-:W-:Y:S01]  /*ab10*/  LOP3.LUT P0, RZ, R18, 0x1f, RZ, 0xc0, !PT ;  /* 0x0000001f12ff7812 */ /* 0x000fe2000780c0ff */
[----:B------:R-:W-:Y:S01]  /*ab20*/  UIMAD.WIDE.U32 UR6, UR6, UR7, URZ ;  /* 0x00000007060672a5 */ /* 0x000fe2000f8e003f */
[----:B------:R-:W-:Y:S01]  /*ab30*/  BSSY B0, `(.L_x_290) ;  /* 0x00000cf000007945 */ /* 0x000fe20003800000 */
[----:B------:R-:W-:Y:S01]  /*ab40*/  USHF.L.U32 UR5, UR8, UR5, URZ ;  /* 0x0000000508057299 */ /* 0x000fe2000800063f */
[----:B------:R-:W-:Y:S01]  /*ab50*/  IMAD.MOV.U32 R13, RZ, RZ, 0x1 ;  /* 0x00000001ff0d7424 */ /* 0x000fe200078e00ff */
[----:B------:R-:W-:Y:S01]  /*ab60*/  LOP3.LUT R11, R19, 0x2, RZ, 0xfc, !PT ;  /* 0x00000002130b7812 */ /* 0x000fe200078efcff */
[----:B------:R-:W-:Y:S01]  /*ab70*/  ULDC UR8, c[0x0][0x14] ;  /* 0x0000050000087ab9 */ /* 0x000fe20000000800 */
[----:B------:R-:W-:Y:S01]  /*ab80*/  PLOP3.LUT P0, PT, P0, P2, PT, 0x8a, 0x0 ;  /* 0x000000000000781c */ /* 0x000fe20000705172 */
[----:B------:R-:W-:Y:S01]  /*ab90*/  UIMAD.WIDE.U32 UR30, UR6, UR8, URZ ;  /* 0x00000008061e72a5 */ /* 0x000fe2000f8e003f */
[----:B------:R-:W-:Y:S01]  /*aba0*/  IMAD.MOV.U32 R12, RZ, RZ, RZ ;  /* 0x000000ffff0c7224 */ /* 0x000fe200078e00ff */
[----:B------:R-:W-:Y:S01]  /*abb0*/  UIMAD UR7, UR7, UR8, URZ ;  /* 0x00000008070772a4 */ /* 0x000fe2000f8e023f */
[----:B------:R-:W-:Y:S01]  /*abc0*/  ULDC UR4, c[0x0][0x600] ;  /* 0x0001800000047ab9 */ /* 0x000fe20000000800 */
[----:B------:R-:W-:-:S02]  /*abd0*/  ULOP3.LUT UR6, URZ, UR9, URZ, 0x33, !UPT ;  /* 0x000000093f067292 */ /* 0x000fc4000f8e333f */
[----:B------:R-:W-:Y:S01]  /*abe0*/  UIADD3 UR4, UR4, -0x1, URZ ;  /* 0xffffffff04047890 */ /* 0x000fe2000fffe03f */
[----:B0-----:R-:W-:Y:S01]  /*abf0*/  VIADD R0, R0, 0x7f ;  /* 0x0000007f00007836 */ /* 0x001fe20000000000 */
[----:B------:R-:W-:Y:S01]  /*ac00*/  UIADD3 UR7, UR31, UR7, URZ ;  /* 0x000000071f077290 */ /* 0x000fe2000fffe03f */
[----:B------:R-:W-:-:S03]  /*ac10*/  ULDC.64 UR38, c[0x0][0x198] ;  /* 0x0000660000267ab9 */ /* 0x000fc60000000a00 */
[----:B------:R-:W-:-:S04]  /*ac20*/  SHF.R.S32.HI R3, RZ, 0x1f, R0 ;  /* 0x0000001fff037819 */ /* 0x000fc80000011400 */
[----:B------:R-:W-:Y:S01]  /*ac30*/  LEA.HI R3, R3, R0, RZ, 0x7 ;  /* 0x0000000003037211 */ /* 0x000fe200078f38ff */
[----:B------:R-:W-:-:S03]  /*ac40*/  IMAD.MOV.U32 R0, RZ, RZ, 0x1 ;  /* 0x00000001ff007424 */ /* 0x000fc600078e00ff */
[----:B------:R-:W-:-:S05]  /*ac50*/  SHF.R.S32.HI R3, RZ, 0x7, R3 ;  /* 0x00000007ff037819 */ /* 0x000fca0000011403 */
[----:B------:R-:W-:-:S07]  /*ac60*/  VIADD R10, R3, 0x1 ;  /* 0x00000001030a7836 */ /* 0x000fce0000000000 */
.L_x_302:
[----:B------:R-:W-:-:S03]  /*ac70*/  UMOV UR8, 0xffffffff ;  /* 0xffffffff00087882 */ /* 0x000fc60000000000 */
[----:B------:R-:W-:Y:S05]  /*ac80*/  BRA.DIV UR8, `(.L_x_291) ;  /* 0x0000001208407947 */ /* 0x000fea000b800000 */
[----:B------:R-:W-:-:S13]  /*ac90*/  ELECT P6, URZ, PT ;  /* 0x00000000003f782f */ /* 0x000fda00038c0000 */
.L_x_316:
[----:B------:R-:W0:Y:S01]  /*aca0*/  LDC R4, c[0x0][0x28c] ;  /* 0x0000a300ff047b82 */ /* 0x000e220000000800 */
[----:B------:R-:W-:Y:S01]  /*acb0*/  BSSY B1, `(.L_x_292) ;  /* 0x0000043000017945 */ /* 0x000fe20003800000 */
[----:B0-----:R-:W-:-:S13]  /*acc0*/  ISETP.LT.OR P6, PT, R4, 0x1, !P6 ;  /* 0x000000010400780c */ /* 0x001fda00077c1670 */
[----:B------:R-:W-:Y:S05]  /*acd0*/  @P6 BRA `(.L_x_293) ;  /* 0x0000000400006947 */ /* 0x000fea0003800000 */
[----:B------:R-:W-:Y:S02]  /*ace0*/  IMAD.SHL.U32 R15, R7, 0x80, RZ ;  /* 0x00000080070f7824 */ /* 0x000fe400078e00ff */
[----:B------:R-:W-:Y:S02]  /*acf0*/  IMAD.SHL.U32 R18, R9, 0x100, RZ ;  /* 0x0000010009127824 */ /* 0x000fe400078e00ff */
[----:B------:R-:W-:Y:S02]  /*ad00*/  IMAD.MOV.U32 R20, RZ, RZ, RZ ;  /* 0x000000ffff147224 */ /* 0x000fe400078e00ff */
[----:B------:R-:W-:Y:S02]  /*ad10*/  IMAD.MOV.U32 R4, RZ, RZ, R10 ;  /* 0x000000ffff047224 */ /* 0x000fe400078e000a */
[----:B------:R-:W-:Y:S02]  /*ad20*/  IMAD.MOV.U32 R5, RZ, RZ, R0 ;  /* 0x000000ffff057224 */ /* 0x000fe400078e0000 */
[----:B------:R-:W-:-:S07]  /*ad30*/  IMAD.MOV.U32 R6, RZ, RZ, R12 ;  /* 0x000000ffff067224 */ /* 0x000fce00078e000c */
.L_x_297:
[----:B------:R-:W0:Y:S01]  /*ad40*/  S2R R14, SR_CgaCtaId ;  /* 0x00000000000e7919 */ /* 0x000e220000008800 */
[----:B------:R-:W-:Y:S01]  /*ad50*/  MOV R7, 0x400 ;  /* 0x0000040000077802 */ /* 0x000fe20000000f00 */
[----:B------:R-:W1:Y:S03]  /*ad60*/  @!P2 LDC R9, c[0x0][0x500] ;  /* 0x00014000ff09ab82 */ /* 0x000e660000000800 */
[----:B0-----:R-:W-:Y:S02]  /*ad70*/  LEA R21, R14, R7, 0x18 ;  /* 0x000000070e157211 */ /* 0x001fe400078ec0ff */
[----:B------:R-:W-:-:S03]  /*ad80*/  SHF.L.U32 R7, R5, 0x1f, RZ ;  /* 0x0000001f05077819 */ /* 0x000fc600000006ff */
[----:B------:R-:W-:-:S04]  /*ad90*/  IMAD R14, R6, 0x8, R21 ;  /* 0x00000008060e7824 */ /* 0x000fc800078e0215 */
[----:B------:R-:W0:Y:S02]  /*ada0*/  SYNCS.PHASECHK.TRANS64.TRYWAIT P1, [R14+URZ+0x38], R7 ;  /* 0x000038070e0075a7 */ /* 0x000e24000802017f */
[----:B01----:R-:W-:Y:S05]  /*adb0*/  @!P1 BRA `(.L_x_294) ;  /* 0x0000001000149947 */ /* 0x003fea0003800000 */
.L_x_317:
[----:B0-----:R-:W-:Y:S01]  /*adc0*/  PRMT R7, R11, 0x9910, RZ ;  /* 0x000099100b077816 */ /* 0x001fe200000000ff */
[----:B------:R0:W-:Y:S03]  /*add0*/  @!P2 SYNCS.ARRIVE.TRANS64 RZ, [R14+URZ], R9 ;  /* 0x000000090effa9a7 */ /* 0x0001e6000800003f */
[----:B------:R-:W-:-:S13]  /*ade0*/  ISETP.NE.AND P1, PT, R7, 0x2, PT ;  /* 0x000000020700780c */ /* 0x000fda0003f25270 */
[----:B0-----:R-:W-:Y:S05]  /*adf0*/  @P1 BRA `(.L_x_295) ;  /* 0x0000000000041947 */ /* 0x001fea0003800000 */
[----:B------:R-:W-:Y:S01]  /*ae00*/  BPT.TRAP 0x1 ;  /* 0x000000040000795c */ /* 0x000fe20000300000 */
.L_x_295:
[----:B------:R-:W-:Y:S05]  /*ae10*/  @P0 BRA `(.L_x_296) ;  /* 0x0000000000040947 */ /* 0x000fea0003800000 */
[----:B------:R-:W-:Y:S01]  /*ae20*/  BPT.TRAP 0x1 ;  /* 0x000000040000795c */ /* 0x000fe20000300000 */
.L_x_296:
[--C-:B------:R-:W-:Y:S01]  /*ae30*/  IMAD R7, R6, 0x8000, R21.reuse ;  /* 0x0000800006077824 */ /* 0x100fe200078e0215 */
[----:B------:R-:W-:Y:S01]  /*ae40*/  R2UR UR34, R20 ;  /* 0x00000000142272ca */ /* 0x000fe200000e0000 */
[----:B------:R-:W-:Y:S01]  /*ae50*/  IMAD R21, R6, 0x10000, R21 ;  /* 0x0001000006157824 */ /* 0x000fe200078e0215 */
[----:B------:R-:W-:Y:S01]  /*ae60*/  R2UR UR33, R14 ;  /* 0x000000000e2172ca */ /* 0x000fe200000e0000 */
[----:B------:R-:W-:Y:S01]  /*ae70*/  VIADD R4, R4, 0xffffffff ;  /* 0xffffffff04047836 */ /* 0x000fe20000000000 */
[----:B------:R-:W-:Y:S01]  /*ae80*/  R2UR UR24, R7 ;  /* 0x00000000071872ca */ /* 0x000fe200000e0000 */
[----:B------:R-:W-:Y:S01]  /*ae90*/  UIADD3 UR14, UP0, UR38, 0xf0, URZ ;  /* 0x000000f0260e7890 */ /* 0x000fe2000ff1e03f */
[----:B------:R-:W-:Y:S01]  /*aea0*/  R2UR UR8, R21 ;  /* 0x00000000150872ca */ /* 0x000fe200000e0000 */
[----:B------:R-:W-:Y:S01]  /*aeb0*/  UIADD3 UR40, UP1, UR38, 0x1f0, URZ ;  /* 0x000001f026287890 */ /* 0x000fe2000ff3e03f */
[----:B------:R-:W-:Y:S01]  /*aec0*/  R2UR UR36, R8 ;  /* 0x00000000082472ca */ /* 0x000fe200000e0000 */
[----:B------:R-:W-:Y:S01]  /*aed0*/  UIADD3.X UR15, URZ, UR39, URZ, UP0, !UPT ;  /* 0x000000273f0f7290 */ /* 0x000fe200087fe43f */
[----:B------:R-:W-:Y:S01]  /*aee0*/  R2UR UR35, R15 ;  /* 0x000000000f2372ca */ /* 0x000fe200000e0000 */
[----:B------:R-:W-:Y:S01]  /*aef0*/  UIADD3.X UR41, URZ, UR39, URZ, UP1, !UPT ;  /* 0x000000273f297290 */ /* 0x000fe20008ffe43f */
[----:B------:R-:W-:Y:S01]  /*af00*/  R2UR UR19, R18 ;  /* 0x00000000121372ca */ /* 0x000fe200000e0000 */
[----:B------:R-:W-:Y:S01]  /*af10*/  UIADD3 UR26, UR34, 0x40, URZ ;  /* 0x00000040221a7890 */ /* 0x000fe2000fffe03f */
[----:B------:R-:W-:Y:S01]  /*af20*/  ISETP.GT.AND P3, PT, R4, 0x1, PT ;  /* 0x000000010400780c */ /* 0x000fe20003f64270 */
[----:B------:R-:W-:Y:S01]  /*af30*/  VIADD R6, R6, 0x1 ;  /* 0x0000000106067836 */ /* 0x000fe20000000000 */
[----:B------:R-:W-:Y:S01]  /*af40*/  UMOV UR22, 0x0 ;  /* 0x0000000000167882 */ /* 0x000fe20000000000 */
[----:B------:R-:W-:Y:S01]  /*af50*/  UIADD3 UR32, UR24, 0x180, URZ ;  /* 0x0000018018207890 */ /* 0x000fe2000fffe03f */
[----:B------:R-:W-:Y:S01]  /*af60*/  VIADD R20, R20, 0x80 ;  /* 0x0000008014147836 */ /* 0x000fe20000000000 */
[----:B------:R-:W-:Y:S01]  /*af70*/  UIADD3 UR24, UR24, 0x4180, URZ ;  /* 0x0000418018187890 */ /* 0x000fe2000fffe03f */
[----:B------:R-:W-:Y:S01]  /*af80*/  ISETP.NE.AND P1, PT, R6, 0x7, PT ;  /* 0x000000070600780c */ /* 0x000fe20003f25270 */
[----:B------:R-:W-:-:S02]  /*af90*/  UIADD3 UR16, UR8, 0x38180, URZ ;  /* 0x0003818008107890 */ /* 0x000fc4000fffe03f */
[----:B------:R-:W-:Y:S01]  /*afa0*/  UIADD3 UR8, UR8, 0x40180, URZ ;  /* 0x0004018008087890 */ /* 0x000fe2000fffe03f */
[----:B------:R-:W-:Y:S01]  /*afb0*/  SEL R14, RZ, 0x1, P1 ;  /* 0x00000001ff0e7807 */ /* 0x000fe20000800000 */
[----:B------:R-:W-:Y:S01]  /*afc0*/  UMOV UR23, 0x10000000 ;  /* 0x1000000000177882 */ /* 0x000fe20000000000 */
[----:B------:R-:W-:Y:S01]  /*afd0*/  UMOV UR25, UR33 ;  /* 0x0000002100197c82 */ /* 0x000fe20008000000 */
[----:B------:R-:W-:Y:S01]  /*afe0*/  UMOV UR28, UR36 ;  /* 0x00000024001c7c82 */ /* 0x000fe20008000000 */
[----:B------:R-:W-:Y:S01]  /*aff0*/  UMOV UR27, UR35 ;  /* 0x00000023001b7c82 */ /* 0x000fe20008000000 */
[----:B------:R-:W-:Y:S01]  /*b000*/  UMOV UR17, UR33 ;  /* 0x0000002100117c82 */ /* 0x000fe20008000000 */
[----:B------:R-:W-:Y:S01]  /*b010*/  UMOV UR18, UR34 ;  /* 0x0000002200127c82 */ /* 0x000fe20008000000 */
[----:B------:R-:W-:Y:S01]  /*b020*/  UMOV UR20, UR36 ;  /* 0x0000002400147c82 */ /* 0x000fe20008000000 */
[----:B------:R0:W-:Y:S01]  /*b030*/  UTMALDG.3D [UR32], [UR14], desc[UR22] ;  /* 0x000016200e0075b4 */ /* 0x0001e20008011000 */
[----:B------:R-:W-:Y:S01]  /*b040*/  UMOV UR9, UR33 ;  /* 0x0000002100097c82 */ /* 0x000fe20008000000 */
[----:B------:R-:W-:Y:S01]  /*b050*/  UMOV UR11, UR19 ;  /* 0x00000013000b7c82 */ /* 0x000fe20008000000 */
[----:B------:R-:W-:Y:S01]  /*b060*/  UMOV UR12, UR36 ;  /* 0x00000024000c7c82 */ /* 0x000fe20008000000 */
[----:B------:R-:W-:Y:S01]  /*b070*/  UMOV UR10, UR26 ;  /* 0x0000001a000a7c82 */ /* 0x000fe20008000000 */
[----:B------:R-:W-:-:S02]  /*b080*/  LOP3.LUT R5, R5, R14, RZ, 0x3c, !PT ;  /* 0x0000000e05057212 */ /* 0x000fc400078e3cff */
[----:B------:R-:W-:Y:S01]  /*b090*/  SEL R6, R6, RZ, P1 ;  /* 0x000000ff06067207 */ /* 0x000fe20000800000 */
[----:B------:R0:W-:Y:S01]  /*b0a0*/  UTMALDG.3D [UR24], [UR14], desc[UR22] ;  /* 0x000016180e0075b4 */ /* 0x0001e20008011000 */
[----:B------:R0:W-:Y:S01]  /*b0b0*/  UTMALDG.3D [UR16], [UR40], desc[UR22] ;  /* 0x00001610280075b4 */ /* 0x0001e20008011000 */
[----:B------:R0:W-:Y:S02]  /*b0c0*/  UTMALDG.3D [UR8], [UR40], desc[UR22] ;  /* 0x00001608280075b4 */ /* 0x0001e40008011000 */
[----:B0-----:R-:W-:Y:S05]  /*b0d0*/  @P3 BRA `(.L_x_297) ;  /* 0xfffffffc00183947 */ /* 0x001fea000383ffff */
.L_x_293:
[----:B------:R-:W-:Y:S05]  /*b0e0*/  BSYNC B1 ;  /* 0x0000000000017941 */ /* 0x000fea0003800000 */
.L_x_292:
[----:B------:R-:W-:Y:S01]  /*b0f0*/  LOP3.LUT P4, RZ, R13, 0xff, RZ, 0xc0, !PT ;  /* 0x000000ff0dff7812 */ /* 0x000fe2000788c0ff */
[C---:B------:R-:W-:Y:S01]  /*b100*/  IMAD.IADD R12, R3.reuse, 0x1, R12 ;  /* 0x00000001030c7824 */ /* 0x040fe200078e020c */
[----:B------:R-:W-:Y:S01]  /*b110*/  ULDC.64 UR8, c[0x0][0x650] ;  /* 0x0001940000087ab9 */ /* 0x000fe20000000a00 */
[C---:B------:R-:W-:Y:S01]  /*b120*/  ISETP.GE.U32.AND P3, PT, R3.reuse, 0x7, PT ;  /* 0x000000070300780c */ /* 0x040fe20003f66070 */
[----:B------:R-:W-:Y:S01]  /*b130*/  BSSY B1, `(.L_x_298) ;  /* 0x000006c000017945 */ /* 0x000fe20003800000 */
[C---:B------:R-:W-:Y:S01]  /*b140*/  IMAD.WIDE.U32 R4, R12.reuse, 0x24924925, RZ ;  /* 0x249249250c047825 */ /* 0x040fe200078e00ff */
[C---:B------:R-:W-:Y:S02]  /*b150*/  ISETP.GT.U32.AND P1, PT, R12.reuse, 0x6, PT ;  /* 0x000000060c00780c */ /* 0x040fe40003f24070 */
[----:B------:R-:W-:Y:S01]  /*b160*/  PRMT R13, RZ, 0x7610, R13 ;  /* 0x00007610ff0d7816 */ /* 0x000fe2000000000d */
[----:B------:R-:W-:Y:S01]  /*b170*/  IMAD.IADD R4, R12, 0x1, -R5 ;  /* 0x000000010c047824 */ /* 0x000fe200078e0a05 */
[----:B------:R-:W-:Y:S01]  /*b180*/  ISETP.LT.U32.AND P1, PT, R3, 0x7, P1 ;  /* 0x000000070300780c */ /* 0x000fe20000f21070 */
[----:B------:R-:W-:-:S02]  /*b190*/  IMAD.MOV.U32 R9, RZ, RZ, -0x1 ;  /* 0xffffffffff097424 */ /* 0x000fc400078e00ff */
[----:B------:R-:W0:Y:S01]  /*b1a0*/  @P4 S2R R7, SR_CgaCtaId ;  /* 0x0000000000074919 */ /* 0x000e220000008800 */
[----:B------:R-:W-:Y:S01]  /*b1b0*/  @P4 MOV R6, 0x400 ;  /* 0x0000040000064802 */ /* 0x000fe20000000f00 */
[----:B------:R-:W-:Y:S01]  /*b1c0*/  IMAD.MOV.U32 R8, RZ, RZ, -0x1 ;  /* 0xffffffffff087424 */ /* 0x000fe200078e00ff */
[----:B------:R-:W-:-:S04]  /*b1d0*/  LEA.HI R4, R4, R5, RZ, 0x1f ;  /* 0x0000000504047211 */ /* 0x000fc800078ff8ff */
[--C-:B------:R-:W-:Y:S02]  /*b1e0*/  SHF.R.U32.HI R5, RZ, 0x2, R4.reuse ;  /* 0x00000002ff057819 */ /* 0x100fe40000011604 */
[----:B------:R-:W-:-:S03]  /*b1f0*/  PRMT R4, RZ, 0x7610, R4 ;  /* 0x00007610ff047816 */ /* 0x000fc60000000004 */
[----:B------:R-:W-:Y:S01]  /*b200*/  IMAD R12, R5, -0x7, R12 ;  /* 0xfffffff9050c7824 */ /* 0x000fe200078e020c */
[----:B0-----:R-:W-:Y:S02]  /*b210*/  @P4 LEA R6, R7, R6, 0x18 ;  /* 0x0000000607064211 */ /* 0x001fe400078ec0ff */
[----:B------:R-:W-:Y:S02]  /*b220*/  SEL R7, RZ, 0x1, !P1 ;  /* 0x00000001ff077807 */ /* 0x000fe40004800000 */
[----:B------:R-:W-:Y:S01]  /*b230*/  IADD3 R16, P1, R16, UR30, RZ ;  /* 0x0000001e10107c10 */ /* 0x000fe2000ff3e0ff */
[----:B------:R0:W-:Y:S01]  /*b240*/  @P4 SYNCS.ARRIVE.TRANS64.A1T0 RZ, [R6+URZ+0x88], RZ ;  /* 0x000088ff06ff49a7 */ /* 0x0001e2000810003f */
[----:B------:R-:W-:Y:S01]  /*b250*/  LOP3.LUT R0, R0, R7, RZ, 0x3c, !PT ;  /* 0x0000000700007212 */ /* 0x000fe200078e3cff */
[----:B------:R-:W-:Y:S01]  /*b260*/  IMAD.MOV.U32 R7, RZ, RZ, -0x1 ;  /* 0xffffffffff077424 */ /* 0x000fe200078e00ff */
[----:B------:R-:W-:Y:S02]  /*b270*/  IADD3.X R17, R17, UR7, RZ, P1, !PT ;  /* 0x0000000711117c10 */ /* 0x000fe40008ffe4ff */
[----:B------:R-:W-:-:S02]  /*b280*/  ISETP.GE.U32.AND P1, PT, R16, UR8, PT ;  /* 0x0000000810007c0c */ /* 0x000fc4000bf26070 */
[----:B------:R-:W-:Y:S02]  /*b290*/  @P3 LOP3.LUT R0, R0, 0x1, R5, 0x78, !PT ;  /* 0x0000000100003812 */ /* 0x000fe400078e7805 */
[----:B------:R-:W-:-:S13]  /*b2a0*/  ISETP.GE.U32.AND.EX P1, PT, R17, UR9, PT, P1 ;  /* 0x0000000911007c0c */ /* 0x000fda000bf26110 */
[----:B0-----:R-:W-:Y:S05]  /*b2b0*/  @P1 BRA `(.L_x_299) ;  /* 0x00000004004c1947 */ /* 0x001fea0003800000 */
[----:B------:R-:W-:Y:S01]  /*b2c0*/  ULDC.64 UR8, c[0x0][0x628] ;  /* 0x00018a0000087ab9 */ /* 0x000fe20000000a00 */
[----:B------:R-:W0:Y:S01]  /*b2d0*/  S2R R15, SR_CTAID.X ;  /* 0x00000000000f7919 */ /* 0x000e220000002500 */
[----:B------:R-:W-:Y:S01]  /*b2e0*/  ISETP.NE.U32.AND P1, PT, RZ, UR8, PT ;  /* 0x00000008ff007c0c */ /* 0x000fe2000bf25070 */
[----:B------:R-:W-:Y:S01]  /*b2f0*/  ULDC UR11, c[0x0][0x630] ;  /* 0x00018c00000b7ab9 */ /* 0x000fe20000000800 */
[----:B------:R-:W-:Y:S01]  /*b300*/  IMAD.MOV.U32 R4, RZ, RZ, R16 ;  /* 0x000000ffff047224 */ /* 0x000fe200078e0010 */
[----:B------:R-:W1:Y:S01]  /*b310*/  S2R R14, SR_CTAID.Y ;  /* 0x00000000000e7919 */ /* 0x000e620000002600 */
[----:B------:R-:W-:Y:S01]  /*b320*/  ISETP.NE.AND.EX P1, PT, RZ, UR9, PT, P1 ;  /* 0x00000009ff007c0c */ /* 0x000fe2000bf25310 */
[----:B------:R-:W-:-:S12]  /*b330*/  IMAD.MOV.U32 R5, RZ, RZ, R17 ;  /* 0x000000ffff057224 */ /* 0x000fd800078e0011 */
[----:B------:R-:W-:Y:S05]  /*b340*/  @!P1 BRA `(.L_x_300) ;  /* 0x0000000000289947 */ /* 0x000fea0003800000 */
[----:B------:R-:W-:Y:S02]  /*b350*/  ULDC UR10, c[0x0][0x634] ;  /* 0x00018d00000a7ab9 */ /* 0x000fe40000000800 */
[----:B------:R-:W-:-:S05]  /*b360*/  IADD3 R9, P1, R16, UR10, RZ ;  /* 0x0000000a10097c10 */ /* 0x000fca000ff3e0ff */
[----:B------:R-:W-:-:S04]  /*b370*/  IMAD.X R21, RZ, RZ, R17, P1 ;  /* 0x000000ffff157224 */ /* 0x000fc800008e0611 */
[----:B------:R-:W-:-:S04]  /*b380*/  IMAD.WIDE.U32 R6, R21, UR8, RZ ;  /* 0x0000000815067c25 */ /* 0x000fc8000f8e00ff */
[----:B------:R-:W-:-:S04]  /*b390*/  IMAD.WIDE.U32 R6, P1, R9, UR9, R6 ;  /* 0x0000000909067c25 */ /* 0x000fc8000f820006 */
[----:B------:R-:W-:-:S04]  /*b3a0*/  IMAD.WIDE.U32 R8, R9, UR8, RZ ;  /* 0x0000000809087c25 */ /* 0x000fc8000f8e00ff */
[----:B------:R-:W-:Y:S01]  /*b3b0*/  IMAD.X R5, RZ, RZ, RZ, P1 ;  /* 0x000000ffff057224 */ /* 0x000fe200008e06ff */
[----:B------:R-:W-:Y:S01]  /*b3c0*/  IADD3 RZ, P1, R9, R6, RZ ;  /* 0x0000000609ff7210 */ /* 0x000fe20007f3e0ff */
[----:B------:R-:W-:-:S04]  /*b3d0*/  IMAD.MOV.U32 R4, RZ, RZ, R7 ;  /* 0x000000ffff047224 */ /* 0x000fc800078e0007 */
[----:B------:R-:W-:-:S08]  /*b3e0*/  IMAD.WIDE.U32.X R4, R21, UR9, R4, P1 ;  /* 0x0000000915047c25 */ /* 0x000fd000088e0404 */
.L_x_300:
[--C-:B------:R-:W-:Y:S01]  /*b3f0*/  SHF.R.U64 R8, R4, UR11, R5.reuse ;  /* 0x0000000b04087c19 */ /* 0x100fe20008001205 */
[----:B------:R-:W-:Y:S01]  /*b400*/  ULDC.64 UR8, c[0x0][0x620] ;  /* 0x0001880000087ab9 */ /* 0x000fe20000000a00 */
[----:B------:R-:W-:Y:S01]  /*b410*/  SHF.R.U32.HI R4, RZ, UR11, R5 ;  /* 0x0000000bff047c19 */ /* 0x000fe20008011605 */
[----:B------:R-:W2:Y:S01]  /*b420*/  LDC R24, c[0x0][0x144] ;  /* 0x00005100ff187b82 */ /* 0x000ea20000000800 */
[----:B------:R-:W-:Y:S01]  /*b430*/  IADD3 R7, P1, RZ, -R8, RZ ;  /* 0x80000008ff077210 */ /* 0x000fe20007f3e0ff */
[----:B------:R-:W-:Y:S01]  /*b440*/  ULDC.64 UR12, c[0x0][0x640] ;  /* 0x00019000000c7ab9 */ /* 0x000fe20000000a00 */
[----:B0-----:R-:W-:Y:S01]  /*b450*/  I2FP.F32.U32 R9, R15 ;  /* 0x0000000f00097245 */ /* 0x001fe20000201000 */
[----:B------:R-:W-:Y:S02]  /*b460*/  ULDC UR10, c[0x0][0x608] ;  /* 0x00018200000a7ab9 */ /* 0x000fe40000000800 */
[----:B------:R-:W-:Y:S01]  /*b470*/  IMAD.X R4, RZ, RZ, ~R4, P1 ;  /* 0x000000ffff047224 */ /* 0x000fe200008e0e04 */
[----:B------:R-:W-:Y:S01]  /*b480*/  ISETP.NE.U32.AND P1, PT, RZ, UR12, PT ;  /* 0x0000000cff007c0c */ /* 0x000fe2000bf25070 */
[----:B------:R-:W0:Y:S02]  /*b490*/  LDC R21, c[0x0][0x148] ;  /* 0x00005200ff157b82 */ /* 0x000e240000000800 */
[----:B------:R-:W-:Y:S01]  /*b4a0*/  IMAD R6, R4, UR8, RZ ;  /* 0x0000000804067c24 */ /* 0x000fe2000f8e02ff */
[----:B------:R-:W-:Y:S01]  /*b4b0*/  ISETP.NE.AND.EX P1, PT, RZ, UR13, PT, P1 ;  /* 0x0000000dff007c0c */ /* 0x000fe2000bf25310 */
[----:B------:R-:W-:Y:S01]  /*b4c0*/  IMAD.WIDE.U32 R4, R7, UR8, R16 ;  /* 0x0000000807047c25 */ /* 0x000fe2000f8e0010 */
[----:B------:R-:W-:-:S03]  /*b4d0*/  ULDC UR8, c[0x0][0x150] ;  /* 0x0000540000087ab9 */ /* 0x000fc60000000800 */
[----:B------:R-:W-:Y:S02]  /*b4e0*/  IMAD R7, R7, UR9, R6 ;  /* 0x0000000907077c24 */ /* 0x000fe4000f8e0206 */
[----:B------:R-:W-:Y:S01]  /*b4f0*/  FMUL R6, R9, UR8 ;  /* 0x0000000809067c20 */ /* 0x000fe20008400000 */
[----:B------:R-:W-:Y:S01]  /*b500*/  ULDC UR8, c[0x0][0x618] ;  /* 0x0001860000087ab9 */ /* 0x000fe20000000800 */
[----:B------:R-:W-:Y:S01]  /*b510*/  ULDC UR9, c[0x0][0x154] ;  /* 0x0000550000097ab9 */ /* 0x000fe20000000800 */
[----:B------:R-:W-:-:S03]  /*b520*/  IMAD.IADD R5, R5, 0x1, R7 ;  /* 0x0000000105057824 */ /* 0x000fc600078e0207 */
[----:B------:R-:W3:Y:S02]  /*b530*/  F2I.U32.TRUNC.NTZ R6, R6 ;  /* 0x0000000600067305 */ /* 0x000ee4000020f000 */
[----:B------:R-:W-:Y:S02]  /*b540*/  SHF.R.U64 R9, R4, UR8, R5 ;  /* 0x0000000804097c19 */ /* 0x000fe40008001205 */
[----:B-1----:R-:W-:-:S05]  /*b550*/  I2FP.F32.U32 R4, R14 ;  /* 0x0000000e00047245 */ /* 0x002fca0000201000 */
[----:B------:R-:W-:Y:S01]  /*b560*/  FMUL R22, R4, UR9 ;  /* 0x0000000904167c20 */ /* 0x000fe20008400000 */
[----:B------:R-:W-:Y:S01]  /*b570*/  SHF.R.U32.HI R4, RZ, UR8, R5 ;  /* 0x00000008ff047c19 */ /* 0x000fe20008011605 */
[----:B------:R-:W-:-:S03]  /*b580*/  ULDC UR8, c[0x0][0x658] ;  /* 0x0001960000087ab9 */ /* 0x000fc60000000800 */
[--C-:B------:R-:W-:Y:S01]  /*b590*/  SHF.R.U64 R20, R9, UR10, R4.reuse ;  /* 0x0000000a09147c19 */ /* 0x100fe20008001204 */
[----:B------:R-:W1:Y:S01]  /*b5a0*/  F2I.U32.TRUNC.NTZ R22, R22 ;  /* 0x0000001600167305 */ /* 0x000e62000020f000 */
[----:B------:R-:W-:Y:S01]  /*b5b0*/  SHF.R.U32.HI R5, RZ, UR10, R4 ;  /* 0x0000000aff057c19 */ /* 0x000fe20008011604 */
[----:B---3--:R-:W-:-:S03]  /*b5c0*/  IMAD.MOV R6, RZ, RZ, -R6 ;  /* 0x000000ffff067224 */ /* 0x008fc600078e0a06 */
[----:B------:R-:W-:Y:S01]  /*b5d0*/  SHF.R.U64 R18, R20, UR8, R5 ;  /* 0x0000000814127c19 */ /* 0x000fe20008001205 */
[----:B--2---:R-:W-:Y:S01]  /*b5e0*/  IMAD R15, R24, R6, R15 ;  /* 0x00000006180f7224 */ /* 0x004fe200078e020f */
[----:B------:R-:W-:-:S03]  /*b5f0*/  SHF.R.U32.HI R23, RZ, UR8, R5 ;  /* 0x00000008ff177c19 */ /* 0x000fc60008011605 */
[----:B------:R-:W-:Y:S02]  /*b600*/  IMAD.MOV.U32 R4, RZ, RZ, R18 ;  /* 0x000000ffff047224 */ /* 0x000fe400078e0012 */
[----:B------:R-:W-:Y:S01]  /*b610*/  IMAD.MOV.U32 R5, RZ, RZ, R23 ;  /* 0x000000ffff057224 */ /* 0x000fe200078e0017 */
[----:B-1----:R-:W-:Y:S06]  /*b620*/  @!P1 BRA `(.L_x_301) ;  /* 0x0000000000289947 */ /* 0x002fec0003800000 */
[----:B------:R-:W-:Y:S02]  /*b630*/  ULDC UR8, c[0x0][0x64c] ;  /* 0x0001930000087ab9 */ /* 0x000fe40000000800 */
[----:B------:R-:W-:-:S05]  /*b640*/  IADD3 R5, P1, R18, UR8, RZ ;  /* 0x0000000812057c10 */ /* 0x000fca000ff3e0ff */
[----:B------:R-:W-:-:S04]  /*b650*/  IMAD.X R23, RZ, RZ, R23, P1 ;  /* 0x000000ffff177224 */ /* 0x000fc800008e0617 */
[----:B------:R-:W-:-:S04]  /*b660*/  IMAD.WIDE.U32 R6, R23, UR12, RZ ;  /* 0x0000000c17067c25 */ /* 0x000fc8000f8e00ff */
[----:B------:R-:W-:-:S04]  /*b670*/  IMAD.WIDE.U32 R6, P1, R5, UR13, R6 ;  /* 0x0000000d05067c25 */ /* 0x000fc8000f820006 */
[----:B------:R-:W-:-:S04]  /*b680*/  IMAD.WIDE.U32 R4, R5, UR12, RZ ;  /* 0x0000000c05047c25 */ /* 0x000fc8000f8e00ff */
[----:B------:R-:W-:Y:S01]  /*b690*/  IMAD.MOV.U32 R4, RZ, RZ, R7 ;  /* 0x000000ffff047224 */ /* 0x000fe200078e0007 */
[----:B------:R-:W-:Y:S01]  /*b6a0*/  IADD3 RZ, P3, R5, R6, RZ ;  /* 0x0000000605ff7210 */ /* 0x000fe20007f7e0ff */
[----:B------:R-:W-:-:S04]  /*b6b0*/  IMAD.X R5, RZ, RZ, RZ, P1 ;  /* 0x000000ffff057224 */ /* 0x000fc800008e06ff */
[----:B------:R-:W-:-:S08]  /*b6c0*/  IMAD.WIDE.U32.X R4, R23, UR13, R4, P3 ;  /* 0x0000000d17047c25 */ /* 0x000fd000098e0404 */
.L_x_301:
[----:B------:R-:W-:Y:S01]  /*b6d0*/  ISETP.NE.AND P1, PT, R2, 0x1, PT ;  /* 0x000000010200780c */ /* 0x000fe20003f25270 */
[----:B------:R-:W-:Y:S01]  /*b6e0*/  ULDC UR8, c[0x0][0x648] ;  /* 0x0001920000087ab9 */ /* 0x000fe20000000800 */
[----:B------:R-:W-:Y:S01]  /*b6f0*/  LOP3.LUT R20, R20, UR6, RZ, 0xc0, !PT ;  /* 0x0000000614147c12 */ /* 0x000fe2000f8ec0ff */
[----:B------:R-:W-:Y:S01]  /*b700*/  IMAD.MOV R22, RZ, RZ, -R22 ;  /* 0x000000ffff167224 */ /* 0x000fe200078e0a16 */
[----:B------:R-:W-:Y:S01]  /*b710*/  SHF.R.U64 R5, R4, UR8, R5 ;  /* 0x0000000804057c19 */ /* 0x000fe20008001205 */
[----:B------:R-:W-:Y:S01]  /*b720*/  ULDC UR8, c[0x0][0x638] ;  /* 0x00018e0000087ab9 */ /* 0x000fe20000000800 */
[----:B------:R-:W-:Y:S01]  /*b730*/  LOP3.LUT R9, R9, UR4, RZ, 0xc0, !PT ;  /* 0x0000000409097c12 */ /* 0x000fe2000f8ec0ff */
[----:B------:R-:W-:Y:S01]  /*b740*/  ULDC UR9, c[0x0][0x610] ;  /* 0x0001840000097ab9 */ /* 0x000fe20000000800 */
[----:B------:R-:W-:Y:S02]  /*b750*/  IMAD.MOV.U32 R4, RZ, RZ, 0x1 ;  /* 0x00000001ff047424 */ /* 0x000fe400078e00ff */
[----:B------:R-:W-:-:S02]  /*b760*/  IMAD.MOV R7, RZ, RZ, -R5 ;  /* 0x000000ffff077224 */ /* 0x000fc400078e0a05 */
[----:B------:R-:W-:Y:S02]  /*b770*/  IMAD R20, R5, UR5, R20 ;  /* 0x0000000505147c24 */ /* 0x000fe4000f8e0214 */
[----:B0-----:R-:W-:Y:S02]  /*b780*/  @P1 IMAD R15, R21, R22, R14 ;  /* 0x00000016150f1224 */ /* 0x001fe400078e020e */
[----:B------:R-:W-:Y:S01]  /*b790*/  IMAD R18, R7, UR8, R18 ;  /* 0x0000000807127c24 */ /* 0x000fe2000f8e0212 */
[----:B------:R-:W-:Y:S01]  /*b7a0*/  ULDC UR8, c[0x0][0x600] ;  /* 0x0001800000087ab9 */ /* 0x000fe20000000800 */
[----:B------:R-:W-:Y:S02]  /*b7b0*/  IMAD R15, R20, UR9, R15 ;  /* 0x00000009140f7c24 */ /* 0x000fe4000f8e020f */
[----:B------:R-:W-:-:S05]  /*b7c0*/  IMAD R18, R18, UR8, R9 ;  /* 0x0000000812127c24 */ /* 0x000fca000f8e0209 */
[----:B------:R-:W-:Y:S02]  /*b7d0*/  SEL R9, R18, R15, !P1 ;  /* 0x0000000f12097207 */ /* 0x000fe40004800000 */
[----:B------:R-:W-:-:S07]  /*b7e0*/  SEL R7, R15, R18, !P1 ;  /* 0x000000120f077207 */ /* 0x000fce0004800000 */
.L_x_299:
[----:B------:R-:W-:Y:S05]  /*b7f0*/  BSYNC B1 ;  /* 0x0000000000017941 */ /* 0x000fea0003800000 */
.L_x_298:
[----:B------:R-:W-:-:S13]  /*b800*/  LOP3.LUT P1, RZ, R4, 0xff, RZ, 0xc0, !PT ;  /* 0x000000ff04ff7812 */ /* 0x000fda000782c0ff */
[----:B------:R-:W-:Y:S05]  /*b810*/  @P1 BRA `(.L_x_302) ;  /* 0xfffffff400141947 */ /* 0x000fea000383ffff */
[----:B------:R-:W-:Y:S05]  /*b820*/  BSYNC B0 ;  /* 0x0000000000007941 */ /* 0x000fea0003800000 */
.L_x_290:
[----:B------:R-:W-:-:S03]  /*b830*/  UMOV UR8, 0xffffffff ;  /* 0xffffffff00087882 */ /* 0x000fc60000000000 */
[----:B------:R-:W-:Y:S05]  /*b840*/  BRA.DIV UR8, `(.L_x_303) ;  /* 0x0000000608847947 */ /* 0x000fea000b800000 */
[----:B------:R-:W-:-:S13]  /*b850*/  ELECT P6, URZ, PT ;  /* 0x00000000003f782f */ /* 0x000fda00038c0000 */
.L_x_320:
[----:B------:R-:W-:Y:S04]  /*b860*/  BSSY B0, `(.L_x_304) ;  /* 0x0000046000007945 */ /* 0x000fe80003800000 */
[----:B------:R-:W-:Y:S05]  /*b870*/  @!P6 BRA `(.L_x_305) ;  /* 0x000000040010e947 */ /* 0x000fea0003800000 */
[----:B------:R-:W-:-:S04]  /*b880*/  LOP3.LUT R19, R19, 0x2, RZ, 0xfc, !PT ;  /* 0x0000000213137812 */ /* 0x000fc800078efcff */
[----:B------:R-:W-:-:S13]  /*b890*/  ISETP.NE.AND P0, PT, R19, 0x3, PT ;  /* 0x000000031300780c */ /* 0x000fda0003f05270 */
[----:B------:R-:W-:Y:S05]  /*b8a0*/  @!P0 BRA `(.L_x_306) ;  /* 0x0000000000048947 */ /* 0x000fea0003800000 */
[----:B------:R-:W-:Y:S01]  /*b8b0*/  BPT.TRAP 0x1 ;  /* 0x000000040000795c */ /* 0x000fe20000300000 */
.L_x_306:
[----:B------:R-:W0:Y:S01]  /*b8c0*/  S2R R3, SR_CgaCtaId ;  /* 0x0000000000037919 */ /* 0x000e220000008800 */
[----:B------:R-:W-:-:S04]  /*b8d0*/  MOV R2, 0x400 ;  /* 0x0000040000027802 */ /* 0x000fc80000000f00 */
[----:B0-----:R-:W-:Y:S02]  /*b8e0*/  LEA R3, R3, R2, 0x18 ;  /* 0x0000000203037211 */ /* 0x001fe400078ec0ff */
[----:B------:R-:W-:-:S03]  /*b8f0*/  SHF.L.U32 R2, R0, 0x1f, RZ ;  /* 0x0000001f00027819 */ /* 0x000fc600000006ff */
[----:B------:R-:W-:-:S04]  /*b900*/  VIADD R3, R3, 0x38 ;  /* 0x0000003803037836 */ /* 0x000fc80000000000 */
[C---:B------:R-:W-:Y:S02]  /*b910*/  IMAD R7, R12.reuse, 0x8, R3 ;  /* 0x000000080c077824 */ /* 0x040fe400078e0203 */
[----:B------:R-:W-:Y:S02]  /*b920*/  VIADD R12, R12, 0x1 ;  /* 0x000000010c0c7836 */ /* 0x000fe40000000000 */
[----:B------:R-:W0:Y:S03]  /*b930*/  SYNCS.PHASECHK.TRANS64.TRYWAIT P0, [R7+URZ], R2 ;  /* 0x00000002070075a7 */ /* 0x000e26000800017f */
[----:B------:R-:W-:-:S04]  /*b940*/  ISETP.NE.AND P1, PT, R12, 0x7, PT ;  /* 0x000000070c00780c */ /* 0x000fc80003f25270 */
[----:B------:R-:W-:Y:S02]  /*b950*/  SEL R5, RZ, 0x1, P1 ;  /* 0x00000001ff057807 */ /* 0x000fe40000800000 */
[----:B------:R-:W-:Y:S02]  /*b960*/  SEL R12, R12, RZ, P1 ;  /* 0x000000ff0c0c7207 */ /* 0x000fe40000800000 */
[----:B------:R-:W-:-:S03]  /*b970*/  LOP3.LUT R5, R0, R5, RZ, 0x3c, !PT ;  /* 0x0000000500057212 */ /* 0x000fc600078e3cff */
[----:B------:R-:W-:Y:S01]  /*b980*/  IMAD R9, R12, 0x8, R3 ;  /* 0x000000080c097824 */ /* 0x000fe200078e0203 */
[----:B------:R-:W-:Y:S01]  /*b990*/  SHF.L.U32 R4, R5, 0x1f, RZ ;  /* 0x0000001f05047819 */ /* 0x000fe200000006ff */
[----:B0-----:R-:W-:Y:S06]  /*b9a0*/  @!P0 BRA `(.L_x_307) ;  /* 0x00000004004c8947 */ /* 0x001fec0003800000 */
.L_x_321:
[----:B------:R-:W1:Y:S01]  /*b9b0*/  SYNCS.PHASECHK.TRANS64.TRYWAIT P0, [R9+URZ], R4 ;  /* 0x00000004090075a7 */ /* 0x000e62000800017f */
[----:B------:R-:W-:-:S05]  /*b9c0*/  VIADD R0, R12, 0x1 ;  /* 0x000000010c007836 */ /* 0x000fca0000000000 */
[----:B------:R-:W-:-:S04]  /*b9d0*/  ISETP.NE.AND P1, PT, R0, 0x7, PT ;  /* 0x000000070000780c */ /* 0x000fc80003f25270 */
[----:B0-----:R-:W-:Y:S02]  /*b9e0*/  SEL R2, RZ, 0x1, P1 ;  /* 0x00000001ff027807 */ /* 0x001fe40000800000 */
[----:B------:R-:W-:Y:S02]  /*b9f0*/  SEL R0, R0, RZ, P1 ;  /* 0x000000ff00007207 */ /* 0x000fe40000800000 */
[----:B------:R-:W-:-:S03]  /*ba00*/  LOP3.LUT R7, R5, R2, RZ, 0x3c, !PT ;  /* 0x0000000205077212 */ /* 0x000fc600078e3cff */
[----:B------:R-:W-:Y:S01]  /*ba10*/  IMAD R6, R0, 0x8, R3 ;  /* 0x0000000800067824 */ /* 0x000fe200078e0203 */
[----:B------:R-:W-:Y:S01]  /*ba20*/  SHF.L.U32 R5, R7, 0x1f, RZ ;  /* 0x0000001f07057819 */ /* 0x000fe200000006ff */
[----:B-1----:R-:W-:Y:S06]  /*ba30*/  @!P0 BRA `(.L_x_308) ;  /* 0x00000004003c8947 */ /* 0x002fec0003800000 */
.L_x_322:
[----:B------:R-:W1:Y:S01]  /*ba40*/  SYNCS.PHASECHK.TRANS64.TRYWAIT P0, [R6+URZ], R5 ;  /* 0x00000005060075a7 */ /* 0x000e62000800017f */
[----:B------:R-:W-:-:S05]  /*ba50*/  VIADD R0, R0, 0x1 ;  /* 0x0000000100007836 */ /* 0x000fca0000000000 */
[----:B------:R-:W-:-:S04]  /*ba60*/  ISETP.NE.AND P1, PT, R0, 0x7, PT ;  /* 0x000000070000780c */ /* 0x000fc80003f25270 */
[----:B------:R-:W-:Y:S02]  /*ba70*/  SEL R2, RZ, 0x1, P1 ;  /* 0x00000001ff027807 */ /* 0x000fe40000800000 */
[----:B------:R-:W-:Y:S02]  /*ba80*/  SEL R0, R0, RZ, P1 ;  /* 0x000000ff00007207 */ /* 0x000fe40000800000 */
[----:B------:R-:W-:-:S03]  /*ba90*/  LOP3.LUT R7, R7, R2, RZ, 0x3c, !PT ;  /* 0x0000000207077212 */ /* 0x000fc600078e3cff */
[----:B0-----:R-:W-:Y:S01]  /*baa0*/  IMAD R9, R0, 0x8, R3 ;  /* 0x0000000800097824 */ /* 0x001fe200078e0203 */
[----:B------:R-:W-:Y:S01]  /*bab0*/  SHF.L.U32 R4, R7, 0x1f, RZ ;  /* 0x0000001f07047819 */ /* 0x000fe200000006ff */
[----:B-1----:R-:W-:Y:S06]  /*bac0*/  @!P0 BRA `(.L_x_309) ;  /* 0x00000004002c8947 */ /* 0x002fec0003800000 */
.L_x_323:
        /* <DEDUP_REMOVED lines=9> */
.L_x_324:
        /* <DEDUP_REMOVED lines=9> */
.L_x_325:
[----:B------:R-:W1:Y:S01]  /*bbf0*/  SYNCS.PHASECHK.TRANS64.TRYWAIT P0, [R9+URZ], R4 ;  /* 0x00000004090075a7 */ /* 0x000e62000800017f */
[----:B------:R-:W-:-:S05]  /*bc00*/  VIADD R0, R0, 0x1 ;  /* 0x0000000100007836 */ /* 0x000fca0000000000 */
[----:B------:R-:W-:-:S04]  /*bc10*/  ISETP.NE.AND P1, PT, R0, 0x7, PT ;  /* 0x000000070000780c */ /* 0x000fc80003f25270 */
[----:B------:R-:W-:Y:S02]  /*bc20*/  SEL R2, RZ, 0x1, P1 ;  /* 0x00000001ff027807 */ /* 0x000fe40000800000 */
[----:B------:R-:W-:Y:S02]  /*bc30*/  SEL R0, R0, RZ, P1 ;  /* 0x000000ff00007207 */ /* 0x000fe40000800000 */
[----:B------:R-:W-:Y:S01]  /*bc40*/  LOP3.LUT R2, R7, R2, RZ, 0x3c, !PT ;  /* 0x0000000207027212 */ /* 0x000fe200078e3cff */
[----:B-1----:R-:W-:Y:S06]  /*bc50*/  @!P0 BRA `(.L_x_312) ;  /* 0x0000000400048947 */ /* 0x002fec0003800000 */
.L_x_326:
[----:B------:R-:W-:Y:S01]  /*bc60*/  IMAD R3, R0, 0x8, R3 ;  /* 0x0000000800037824 */ /* 0x000fe200078e0203 */
[----:B------:R-:W-:-:S07]  /*bc70*/  SHF.L.U32 R0, R2, 0x1f, RZ ;  /* 0x0000001f02007819 */ /* 0x000fce00000006ff */
.L_x_313:
[----:B--2---:R2:W3:Y:S02]  /*bc80*/  SYNCS.PHASECHK.TRANS64.TRYWAIT P0, [R3+URZ], R0 ;  /* 0x00000000030075a7 */ /* 0x0044e4000800017f */
[----:B---3--:R-:W-:Y:S05]  /*bc90*/  @!P0 NANOSLEEP.SYNCS 0x989680 ;  /* 0x009896800000895d */ /* 0x008fea0003900000 */
[----:B------:R-:W3:Y:S02]  /*bca0*/  @!P0 SYNCS.PHASECHK.TRANS64 P0, [R3+URZ], R0 ;  /* 0x00000000030085a7 */ /* 0x000ee4000800007f */
[----:B---3--:R-:W-:Y:S05]  /*bcb0*/  @!P0 BRA `(.L_x_313) ;  /* 0xfffffffc00f08947 */ /* 0x008fea000383ffff */
.L_x_305:
[----:B------:R-:W-:Y:S05]  /*bcc0*/  BSYNC B0 ;  /* 0x0000000000007941 */ /* 0x000fea0003800000 */
.L_x_304:
[----:B------:R-:W-:Y:S05]  /*bcd0*/  EXIT ;  /* 0x000000000000794d */ /* 0x000fea0003800000 */
.L_x_17:
[----:B---3--:R3:W4:Y:S02]  /*bce0*/  SYNCS.PHASECHK.TRANS64.TRYWAIT P1, [R3+URZ], R0 ;  /* 0x00000000030075a7 */ /* 0x008724000802017f */
[----:B----4-:R-:W-:Y:S05]  /*bcf0*/  @!P1 NANOSLEEP.SYNCS 0x989680 ;  /* 0x009896800000995d */ /* 0x010fea0003900000 */
[----:B------:R-:W4:Y:S02]  /*bd00*/  @!P1 SYNCS.PHASECHK.TRANS64 P1, [R3+URZ], R0 ;  /* 0x00000000030095a7 */ /* 0x000f24000802007f */
[----:B----4-:R-:W-:Y:S05]  /*bd10*/  @!P1 BRA `(.L_x_17) ;  /* 0xfffffffc00f09947 */ /* 0x010fea000383ffff */
[----:B------:R-:W-:Y:S05]  /*bd20*/  BRA `(.L_x_16) ;  /* 0xffffff5400507947 */ /* 0x000fea000383ffff */
.L_x_22:
[----:B-1----:R-:W-:-:S04]  /*bd30*/  IMAD.U32 R4, RZ, RZ, UR9 ;  /* 0x00000009ff047e24 */ /* 0x002fc8000f8e00ff */
[----:B------:R1:W2:Y:S03]  /*bd40*/  SYNCS.PHASECHK.TRANS64.TRYWAIT P1, [R4+URZ], R3 ;  /* 0x00000003040075a7 */ /* 0x0002a6000802017f */
[----:B--2---:R-:W-:Y:S05]  /*bd50*/  @!P1 NANOSLEEP.SYNCS 0x989680 ;  /* 0x009896800000995d */ /* 0x004fea0003900000 */
[----:B------:R-:W2:Y:S02]  /*bd60*/  @!P1 SYNCS.PHASECHK.TRANS64 P1, [R4+URZ], R3 ;  /* 0x00000003040095a7 */ /* 0x000ea4000802007f */
[----:B--2---:R-:W-:Y:S05]  /*bd70*/  @!P1 BRA `(.L_x_22) ;  /* 0xfffffffc00ec9947 */ /* 0x004fea000383ffff */
[----:B------:R-:W-:Y:S05]  /*bd80*/  BRA `(.L_x_21) ;  /* 0xffffff5800bc7947 */ /* 0x000fea000383ffff */
.L_x_291:
[----:B------:R-:W-:Y:S01]  /*bd90*/  BSSY B1, `(.L_x_314) ;  /* 0x0000006000017945 */ /* 0x000fe20003800000 */
[----:B------:R-:W-:-:S07]  /*bda0*/  IMAD.MOV.U32 R15, RZ, RZ, -0x1 ;  /* 0xffffffffff0f7424 */ /* 0x000fce00078e00ff */
[----:B------:R-:W-:Y:S05]  /*bdb0*/  WARPSYNC.COLLECTIVE R15, `(.L_x_315) ;  /* 0x000000000f0c7348 */ /* 0x000fea0003c00000 */
[----:B------:R-:W-:Y:S02]  /*bdc0*/  ELECT P6, UR62, PT ;  /* 0x00000000003e782f */ /* 0x000fe400038c0000 */
[----:B------:R-:W-:Y:S01]  /*bdd0*/  MOV R14, UR62 ;  /* 0x0000003e000e7c02 */ /* 0x000fe20008000f00 */
[----:B------:R-:W-:Y:S10]  /*bde0*/  ENDCOLLECTIVE ;  /* 0x000000000000791b */ /* 0x000ff40003800000 */
.L_x_315:
[----:B------:R-:W-:Y:S05]  /*bdf0*/  BSYNC B1 ;  /* 0x0000000000017941 */ /* 0x000fea0003800000 */
.L_x_314:
[----:B------:R-:W-:Y:S05]  /*be00*/  BRA `(.L_x_316) ;  /* 0xffffffec00a47947 */ /* 0x000fea000383ffff */
.L_x_294:
[----:B0-----:R0:W1:Y:S02]  /*be10*/  SYNCS.PHASECHK.TRANS64.TRYWAIT P1, [R14+URZ+0x38], R7 ;  /* 0x000038070e0075a7 */ /* 0x001064000802017f */
[----:B-1----:R-:W-:Y:S05]  /*be20*/  @!P1 NANOSLEEP.SYNCS 0x989680 ;  /* 0x009896800000995d */ /* 0x002fea0003900000 */
[----:B------:R-:W1:Y:S02]  /*be30*/  @!P1 SYNCS.PHASECHK.TRANS64 P1, [R14+URZ+0x38], R7 ;  /* 0x000038070e0095a7 */ /* 0x000e64000802007f */
[----:B-1----:R-:W-:Y:S05]  /*be40*/  @!P1 BRA `(.L_x_294) ;  /* 0xfffffffc00f09947 */ /* 0x002fea000383ffff */
[----:B------:R-:W-:Y:S05]  /*be50*/  BRA `(.L_x_317) ;  /* 0xffffffec00d87947 */ /* 0x000fea000383ffff */
.L_x_303:
[----:B------:R-:W-:Y:S01]  /*be60*/  BSSY B0, `(.L_x_318) ;  /* 0x0000006000007945 */ /* 0x000fe20003800000 */
[----:B------:R-:W-:-:S07]  /*be70*/  IMAD.MOV.U32 R15, RZ, RZ, -0x1 ;  /* 0xffffffffff0f7424 */ /* 0x000fce00078e00ff */
[----:B------:R-:W-:Y:S05]  /*be80*/  WARPSYNC.COLLECTIVE R15, `(.L_x_319) ;  /* 0x000000000f0c7348 */ /* 0x000fea0003c00000 */
[----:B------:R-:W-:Y:S02]  /*be90*/  ELECT P6, UR62, PT ;  /* 0x00000000003e782f */ /* 0x000fe400038c0000 */
[----:B------:R-:W-:Y:S01]  /*bea0*/  MOV R14, UR62 ;  /* 0x0000003e000e7c02 */ /* 0x000fe20008000f00 */
[----:B------:R-:W-:Y:S10]  /*beb0*/  ENDCOLLECTIVE ;  /* 0x000000000000791b */ /* 0x000ff40003800000 */
.L_x_319:
[----:B------:R-:W-:Y:S05]  /*bec0*/  BSYNC B0 ;  /* 0x0000000000007941 */ /* 0x000fea0003800000 */
.L_x_318:
[----:B------:R-:W-:Y:S05]  /*bed0*/  BRA `(.L_x_320) ;  /* 0xfffffff800607947 */ /* 0x000fea000383ffff */
.L_x_307:
[----:B0-----:R0:W1:Y:S02]  /*bee0*/  SYNCS.PHASECHK.TRANS64.TRYWAIT P0, [R7+URZ], R2 ;  /* 0x00000002070075a7 */ /* 0x001064000800017f */
[----:B-1----:R-:W-:Y:S05]  /*bef0*/  @!P0 NANOSLEEP.SYNCS 0x989680 ;  /* 0x009896800000895d */ /* 0x002fea0003900000 */
[----:B------:R-:W1:Y:S02]  /*bf00*/  @!P0 SYNCS.PHASECHK.TRANS64 P0, [R7+URZ], R2 ;  /* 0x00000002070085a7 */ /* 0x000e64000800007f */
[----:B-1----:R-:W-:Y:S05]  /*bf10*/  @!P0 BRA `(.L_x_307) ;  /* 0xfffffffc00f08947 */ /* 0x002fea000383ffff */
[----:B------:R-:W-:Y:S05]  /*bf20*/  BRA `(.L_x_321) ;  /* 0xfffffff800a07947 */ /* 0x000fea000383ffff */
.L_x_308:
[----:B0-----:R0:W1:Y:S02]  /*bf30*/  SYNCS.PHASECHK.TRANS64.TRYWAIT P0, [R9+URZ], R4 ;  /* 0x00000004090075a7 */ /* 0x001064000800017f */
[----:B-1----:R-:W-:Y:S05]  /*bf40*/  @!P0 NANOSLEEP.SYNCS 0x989680 ;  /* 0x009896800000895d */ /* 0x002fea0003900000 */
[----:B------:R-:W1:Y:S02]  /*bf50*/  @!P0 SYNCS.PHASECHK.TRANS64 P0, [R9+URZ], R4 ;  /* 0x00000004090085a7 */ /* 0x000e64000800007f */
[----:B-1----:R-:W-:Y:S05]  /*bf60*/  @!P0 BRA `(.L_x_308) ;  /* 0xfffffffc00f08947 */ /* 0x002fea000383ffff */
[----:B------:R-:W-:Y:S05]  /*bf70*/  BRA `(.L_x_322) ;  /* 0xfffffff800b07947 */ /* 0x000fea000383ffff */
.L_x_309:
[----:B0-----:R0:W1:Y:S02]  /*bf80*/  SYNCS.PHASECHK.TRANS64.TRYWAIT P0, [R6+URZ], R5 ;  /* 0x00000005060075a7 */ /* 0x001064000800017f */
[----:B-1----:R-:W-:Y:S05]  /*bf90*/  @!P0 NANOSLEEP.SYNCS 0x989680 ;  /* 0x009896800000895d */ /* 0x002fea0003900000 */
[----:B------:R-:W1:Y:S02]  /*bfa0*/  @!P0 SYNCS.PHASECHK.TRANS64 P0, [R6+URZ], R5 ;  /* 0x00000005060085a7 */ /* 0x000e64000800007f */
[----:B-1----:R-:W-:Y:S05]  /*bfb0*/  @!P0 BRA `(.L_x_309) ;  /* 0xfffffffc00f08947 */ /* 0x002fea000383ffff */
[----:B------:R-:W-:Y:S05]  /*bfc0*/  BRA `(.L_x_323) ;  /* 0xfffffff800c07947 */ /* 0x000fea000383ffff */
.L_x_310:
[----:B0-----:R0:W1:Y:S02]  /*bfd0*/  SYNCS.PHASECHK.TRANS64.TRYWAIT P0, [R9+URZ], R4 ;  /* 0x00000004090075a7 */ /* 0x001064000800017f */
[----:B-1----:R-:W-:Y:S05]  /*bfe0*/  @!P0 NANOSLEEP.SYNCS 0x989680 ;  /* 0x009896800000895d */ /* 0x002fea0003900000 */
[----:B------:R-:W1:Y:S02]  /*bff0*/  @!P0 SYNCS.PHASECHK.TRANS64 P0, [R9+URZ], R4 ;  /* 0x00000004090085a7 */ /* 0x000e64000800007f */
[----:B-1----:R-:W-:Y:S05]  /*c000*/  @!P0 BRA `(.L_x_310) ;  /* 0xfffffffc00f08947 */ /* 0x002fea000383ffff */
[----:B------:R-:W-:Y:S05]  /*c010*/  BRA `(.L_x_324) ;  /* 0xfffffff800d07947 */ /* 0x000fea000383ffff */
.L_x_311:
[----:B0-----:R0:W1:Y:S02]  /*c020*/  SYNCS.PHASECHK.TRANS64.TRYWAIT P0, [R6+URZ], R5 ;  /* 0x00000005060075a7 */ /* 0x001064000800017f */
[----:B-1----:R-:W-:Y:S05]  /*c030*/  @!P0 NANOSLEEP.SYNCS 0x989680 ;  /* 0x009896800000895d */ /* 0x002fea0003900000 */
[----:B------:R-:W1:Y:S02]  /*c040*/  @!P0 SYNCS.PHASECHK.TRANS64 P0, [R6+URZ], R5 ;  /* 0x00000005060085a7 */ /* 0x000e64000800007f */
[----:B-1----:R-:W-:Y:S05]  /*c050*/  @!P0 BRA `(.L_x_311) ;  /* 0xfffffffc00f08947 */ /* 0x002fea000383ffff */
[----:B------:R-:W-:Y:S05]  /*c060*/  BRA `(.L_x_325) ;  /* 0xfffffff800e07947 */ /* 0x000fea000383ffff */
.L_x_312:
[----:B-1----:R1:W2:Y:S02]  /*c070*/  SYNCS.PHASECHK.TRANS64.TRYWAIT P0, [R9+URZ], R4 ;  /* 0x00000004090075a7 */ /* 0x0022a4000800017f */
[----:B--2---:R-:W-:Y:S05]  /*c080*/  @!P0 NANOSLEEP.SYNCS 0x989680 ;  /* 0x009896800000895d */ /* 0x004fea0003900000 */
[----:B------:R-:W2:Y:S02]  /*c090*/  @!P0 SYNCS.PHASECHK.TRANS64 P0, [R9+URZ], R4 ;  /* 0x00000004090085a7 */ /* 0x000ea4000800007f */
[----:B--2---:R-:W-:Y:S05]  /*c0a0*/  @!P0 BRA `(.L_x_312) ;  /* 0xfffffffc00f08947 */ /* 0x004fea000383ffff */
[----:B------:R-:W-:Y:S05]  /*c0b0*/  BRA `(.L_x_326) ;  /* 0xfffffff800e87947 */ /* 0x000fea000383ffff */
.L_x_327:
[----:B------:R-:W-:-:S00]  /*c0c0*/  BRA `(.L_x_327) ;  /* 0xfffffffc00fc7947 */ /* 0x000fc0000383ffff */
[----:B------:R-:W-:-:S00]  /*c0d0*/  NOP ;  /* 0x0000000000007918 */ /* 0x000fc00000000000 */
        /* <DEDUP_REMOVED lines=10> */
.L_x_328:


//--------------------- .nv.global.init           --------------------------
	.section	.nv.global.init,"aw",@progbits
.nv.global.init:
	.type		$str$22,@object
	.size		$str$22,($str$23 - $str$22)
$str$22:
        /*0000*/ 	.byte	0x6b, 0x5f, 0x74, 0x69, 0x6c, 0x65, 0x5f, 0x63, 0x6f, 0x75, 0x6e, 0x74, 0x20, 0x3e, 0x3d, 0x20
        /*0010*/ 	.byte	0x31, 0x00
	.type		$str$23,@object
	.size		$str$23,(__unnamed_1 - $str$23)
$str$23:
        /*0012*/ 	.byte	0x2f, 0x74, 0x6d, 0x70, 0x2f, 0x63, 0x75, 0x74, 0x6c, 0x61, 0x73, 0x73, 0x5f, 0x73, 0x77, 0x65
        /*0022*/ 	.byte	0x65, 0x70, 0x5f, 0x73, 0x72, 0x63, 0x2f, 0x69, 0x6e, 0x63, 0x6c, 0x75, 0x64, 0x65, 0x2f, 0x63
        /*0032*/ 	.byte	0x75, 0x74, 0x6c, 0x61, 0x73, 0x73, 0x2f, 0x67, 0x65, 0x6d, 0x6d, 0x2f, 0x63, 0x6f, 0x6c, 0x6c
        /*0042*/ 	.byte	0x65, 0x63, 0x74, 0x69, 0x76, 0x65, 0x2f, 0x73, 0x6d, 0x39, 0x30, 0x5f, 0x6d, 0x6d, 0x61, 0x5f
        /*0052*/ 	.byte	0x74, 0x6d, 0x61, 0x5f, 0x67, 0x6d, 0x6d, 0x61, 0x5f, 0x73, 0x73, 0x5f, 0x77, 0x61, 0x72, 0x70
        /*0062*/ 	.byte	0x73, 0x70, 0x65, 0x63, 0x69, 0x61, 0x6c, 0x69, 0x7a, 0x65, 0x64, 0x2e, 0x68, 0x70, 0x70, 0x00
	.type		__unnamed_1,@object
	.size		__unnamed_1,(.L_0 - __unnamed_1)
__unnamed_1:
        /*0072*/ 	.byte	0x76, 0x6f, 0x69, 0x64, 0x20, 0x63, 0x75, 0x74, 0x6c, 0x61, 0x73, 0x73, 0x3a, 0x3a, 0x67, 0x65
        /* <DEDUP_REMOVED lines=179> */
        /*0bb2*/ 	.byte	0x65, 0x3a, 0x3a, 0x69, 0x64, 0x65, 0x6e, 0x74, 0x69, 0x74, 0x79, 0x5d, 0x00
.L_0:


//--------------------- .nv.shared._ZN7cutlass13device_kernelINS_4gemm6kernel13GemmUniversalIN4cute5tupleIJiiiiEEENS1_10collective13CollectiveMmaINS1_34MainloopSm90TmaGmmaWarpSpecializedILi7ENS5_IJNS4_1CILi1EEESB_SB_EEENS1_35KernelTmaWarpSpecializedCooperativeEEENS5_IJNSA_ILi128EEENSA_ILi256EEESF_EEENS_6half_tENS5_IJlSB_lEEESI_SJ_NS4_8TiledMMAINS4_8MMA_AtomIJNS4_4SM904GMMA26MMA_64x256x16_F32F16F16_SSILNSN_5MajorE0ELSP_0ELNSN_7ScaleInE1ELSQ_1EEEEEENS4_6LayoutINS5_IJNSA_ILi2EEESB_SB_EEENS5_IJSB_NSA_ILi0EEESW_EEEEENS5_IJNS4_10UnderscoreESZ_SZ_EEEEENS4_13SM90_TMA_LOADENS4_14ComposedLayoutINS4_7SwizzleILi3ELi4ELi3EEENS4_18smem_ptr_flag_bitsILi16EEENST_INS5_IJNSA_ILi8EEENSA_ILi64EEEEEENS5_IJS19_SB_EEEEEEEvNS4_8identityES12_S1D_vS1E_EENS_8epilogue10collective6detail29Sm90TmaWarpSpecializedAdapterINS1H_15DefaultEpilogueISI_SJ_SJ_NS1G_6thread17LinearCombinationISI_Li1EffLNS1L_9ScaleType4KindE0ELNS_15FloatRoundStyleE2ESI_EENS1_15EpilogueDefaultEEEEEvvEEEEvNT_6ParamsE --------------------------
	.section	.nv.shared._ZN7cutlass13device_kernelINS_4gemm6kernel13GemmUniversalIN4cute5tupleIJiiiiEEENS1_10collective13CollectiveMmaINS1_34MainloopSm90TmaGmmaWarpSpecializedILi7ENS5_IJNS4_1CILi1EEESB_SB_EEENS1_35KernelTmaWarpSpecializedCooperativeEEENS5_IJNSA_ILi128EEENSA_ILi256EEESF_EEENS_6half_tENS5_IJlSB_lEEESI_SJ_NS4_8TiledMMAINS4_8MMA_AtomIJNS4_4SM904GMMA26MMA_64x256x16_F32F16F16_SSILNSN_5MajorE0ELSP_0ELNSN_7ScaleInE1ELSQ_1EEEEEENS4_6LayoutINS5_IJNSA_ILi2EEESB_SB_EEENS5_IJSB_NSA_ILi0EEESW_EEEEENS5_IJNS4_10UnderscoreESZ_SZ_EEEEENS4_13SM90_TMA_LOADENS4_14ComposedLayoutINS4_7SwizzleILi3ELi4ELi3EEENS4_18smem_ptr_flag_bitsILi16EEENST_INS5_IJNSA_ILi8EEENSA_ILi64EEEEEENS5_IJS19_SB_EEEEEEEvNS4_8identityES12_S1D_vS1E_EENS_8epilogue10collective6detail29Sm90TmaWarpSpecializedAdapterINS1H_15DefaultEpilogueISI_SJ_SJ_NS1G_6thread17LinearCombinationISI_Li1EffLNS1L_9ScaleType4KindE0ELNS_15FloatRoundStyleE2ESI_EENS1_15EpilogueDefaultEEEEEvvEEEEvNT_6ParamsE,"aw",@nobits
	.sectionflags	@""
	.align	16
	.zero		1024


//--------------------- .nv.shared.reserved.0     --------------------------
	.section	.nv.shared.reserved.0,"aw",@nobits
	.weak		__nv_reservedSMEM_offset_0_alias
	.size		__nv_reservedSMEM_offset_0_alias, 0, 0
	.other		__nv_reservedSMEM_offset_0_alias,@"STO_CUDA_RESERVED_SHARED STV_DEFAULT"
__nv_reservedSMEM_offset_0_alias:
	.zero		0


//--------------------- .nv.global                --------------------------
	.section	.nv.global,"aw",@nobits
.nv.global:
	.type		_ZN40_INTERNAL_a678399e_4_k_cu_a9201b19_229954cute1_E,@object
	.size		_ZN40_INTERNAL_a678399e_4_k_cu_a9201b19_229954cute1_E,(_ZN40_INTERNAL_a678399e_4_k_cu_a9201b19_229954cuda3std3__45__cpo6cbeginE - _ZN40_INTERNAL_a678399e_4_k_cu_a9201b19_229954cute1_E)
_ZN40_INTERNAL_a678399e_4_k_cu_a9201b19_229954cute1_E:
	.zero		1
	.type		_ZN40_INTERNAL_a678399e_4_k_cu_a9201b19_229954cuda3std3__45__cpo6cbeginE,@object
	.size		_ZN40_INTERNAL_a678399e_4_k_cu_a9201b19_229954cuda3std3__45__cpo6cbeginE,(_ZN40_INTERNAL_a678399e_4_k_cu_a9201b19_229954cuda3std3__48in_placeE - _ZN40_INTERNAL_a678399e_4_k_cu_a9201b19_229954cuda3std3__45__cpo6cbeginE)
_ZN40_INTERNAL_a678399e_4_k_cu_a9201b19_229954cuda3std3__45__cpo6cbeginE:
	.zero		1
	.type		_ZN40_INTERNAL_a678399e_4_k_cu_a9201b19_229954cuda3std3__48in_placeE,@object
	.size		_ZN40_INTERNAL_a678399e_4_k_cu_a9201b19_229954cuda3std3__48in_placeE,(_ZN40_INTERNAL_a678399e_4_k_cu_a9201b19_229954cuda3std6ranges3__45__cpo9iter_moveE - _ZN40_INTERNAL_a678399e_4_k_cu_a9201b19_229954cuda3std3__48in_placeE)
_ZN40_INTERNAL_a678399e_4_k_cu_a9201b19_229954cuda3std3__48in_placeE:
	.zero		1
	.type		_ZN40_INTERNAL_a678399e_4_k_cu_a9201b19_229954cuda3std6ranges3__45__cpo9iter_moveE,@object
	.size		_ZN40_INTERNAL_a678399e_4_k_cu_a9201b19_229954cuda3std6ranges3__45__cpo9iter_moveE,(_ZN40_INTERNAL_a678399e_4_k_cu_a9201b19_229954cuda3std3__45__cpo5beginE - _ZN40_INTERNAL_a678399e_4_k_cu_a9201b19_229954cuda3std6ranges3__45__cpo9iter_moveE)
_ZN40_INTERNAL_a678399e_4_k_cu_a9201b19_229954cuda3std6ranges3__45__cpo9iter_moveE:
	.zero		1
	.type		_ZN40_INTERNAL_a678399e_4_k_cu_a9201b19_229954cuda3std3__45__cpo5beginE,@object
	.size		_ZN40_INTERNAL_a678399e_4_k_cu_a9201b19_229954cuda3std3__45__cpo5beginE,(_ZN40_INTERNAL_a678399e_4_k_cu_a9201b19_229954cuda3std3__442_GLOBAL__N__a678399e_4_k_cu_a9201b19_229956ignoreE - _ZN40_INTERNAL_a678399e_4_k_cu_a9201b19_229954cuda3std3__45__cpo5beginE)
_ZN40_INTERNAL_a678399e_4_k_cu_a9201b19_229954cuda3std3__45__cpo5beginE:
	.zero		1
	.type		_ZN40_INTERNAL_a678399e_4_k_cu_a9201b19_229954cuda3std3__442_GLOBAL__N__a678399e_4_k_cu_a9201b19_229956ignoreE,@object
	.size		_ZN40_INTERNAL_a678399e_4_k_cu_a9201b19_229954cuda3std3__442_GLOBAL__N__a678399e_4_k_cu_a9201b19_229956ignoreE,(_ZN40_INTERNAL_a678399e_4_k_cu_a9201b19_229954cute7productE - _ZN40_INTERNAL_a678399e_4_k_cu_a9201b19_229954cuda3std3__442_GLOBAL__N__a678399e_4_k_cu_a9201b19_229956ignoreE)
_ZN40_INTERNAL_a678399e_4_k_cu_a9201b19_229954cuda3std3__442_GLOBAL__N__a678399e_4_k_cu_a9201b19_229956ignoreE:
	.zero		1
	.type		_ZN40_INTERNAL_a678399e_4_k_cu_a9201b19_229954cute7productE,@object
	.size		_ZN40_INTERNAL_a678399e_4_k_cu_a9201b19_229954cute7productE,(_ZN40_INTERNAL_a678399e_4_k_cu_a9201b19_229954cuda3std3__45__cpo3endE - _ZN40_INTERNAL_a678399e_4_k_cu_a9201b19_229954cute7productE)
_ZN40_INTERNAL_a678399e_4_k_cu_a9201b19_229954cute7productE:
	.zero		1
	.type		_ZN40_INTERNAL_a678399e_4_k_cu_a9201b19_229954cuda3std3__45__cpo3endE,@object
	.size		_ZN40_INTERNAL_a678399e_4_k_cu_a9201b19_229954cuda3std3__45__cpo3endE,(_ZN40_INTERNAL_a678399e_4_k_cu_a9201b19_229954cuda3std3__419piecewise_constructE - _ZN40_INTERNAL_a678399e_4_k_cu_a9201b19_229954cuda3std3__45__cpo3endE)
_ZN40_INTERNAL_a678399e_4_k_cu_a9201b19_229954cuda3std3__45__cpo3endE:
	.zero		1
	.type		_ZN40_INTERNAL_a678399e_4_k_cu_a9201b19_229954cuda3std3__419piecewise_constructE,@object
	.size		_ZN40_INTERNAL_a678399e_4_k_cu_a9201b19_229954cuda3std3__419piecewise_constructE,(_ZN40_INTERNAL_a678399e_4_k_cu_a9201b19_229954cuda3std3__45__cpo4cendE - _ZN40_INTERNAL_a678399e_4_k_cu_a9201b19_229954cuda3std3__419piecewise_constructE)
_ZN40_INTERNAL_a678399e_4_k_cu_a9201b19_229954cuda3std3__419piecewise_constructE:
	.zero		1
	.type		_ZN40_INTERNAL_a678399e_4_k_cu_a9201b19_229954cuda3std3__45__cpo4cendE,@object
	.size		_ZN40_INTERNAL_a678399e_4_k_cu_a9201b19_229954cuda3std3__45__cpo4cendE,(_ZN40_INTERNAL_a678399e_4_k_cu_a9201b19_229954cuda3std6ranges3__45__cpo4swapE - _ZN40_INTERNAL_a678399e_4_k_cu_a9201b19_229954cuda3std3__45__cpo4cendE)
_ZN40_INTERNAL_a678399e_4_k_cu_a9201b19_229954cuda3std3__45__cpo4cendE:
	.zero		1
	.type		_ZN40_INTERNAL_a678399e_4_k_cu_a9201b19_229954cuda3std6ranges3__45__cpo4swapE,@object
	.size		_ZN40_INTERNAL_a678399e_4_k_cu_a9201b19_229954cuda3std6ranges3__45__cpo4swapE,(.L_8 - _ZN40_INTERNAL_a678399e_4_k_cu_a9201b19_229954cuda3std6ranges3__45__cpo4swapE)
_ZN40_INTERNAL_a678399e_4_k_cu_a9201b19_229954cuda3std6ranges3__45__cpo4swapE:
	.zero		1
.L_8:


//--------------------- .nv.constant0._ZN7cutlass13device_kernelINS_4gemm6kernel13GemmUniversalIN4cute5tupleIJiiiiEEENS1_10collective13CollectiveMmaINS1_34MainloopSm90TmaGmmaWarpSpecializedILi7ENS5_IJNS4_1CILi1EEESB_SB_EEENS1_35KernelTmaWarpSpecializedCooperativeEEENS5_IJNSA_ILi128EEENSA_ILi256EEESF_EEENS_6half_tENS5_IJlSB_lEEESI_SJ_NS4_8TiledMMAINS4_8MMA_AtomIJNS4_4SM904GMMA26MMA_64x256x16_F32F16F16_SSILNSN_5MajorE0ELSP_0ELNSN_7ScaleInE1ELSQ_1EEEEEENS4_6LayoutINS5_IJNSA_ILi2EEESB_SB_EEENS5_IJSB_NSA_ILi0EEESW_EEEEENS5_IJNS4_10UnderscoreESZ_SZ_EEEEENS4_13SM90_TMA_LOADENS4_14ComposedLayoutINS4_7SwizzleILi3ELi4ELi3EEENS4_18smem_ptr_flag_bitsILi16EEENST_INS5_IJNSA_ILi8EEENSA_ILi64EEEEEENS5_IJS19_SB_EEEEEEEvNS4_8identityES12_S1D_vS1E_EENS_8epilogue10collective6detail29Sm90TmaWarpSpecializedAdapterINS1H_15DefaultEpilogueISI_SJ_SJ_NS1G_6thread17LinearCombinationISI_Li1EffLNS1L_9ScaleType4KindE0ELNS_15FloatRoundStyleE2ESI_EENS1_15EpilogueDefaultEEEEEvvEEEEvNT_6ParamsE --------------------------
	.section	.nv.constant0._ZN7cutlass13device_kernelINS_4gemm6kernel13GemmUniversalIN4cute5tupleIJiiiiEEENS1_10collective13CollectiveMmaINS1_34MainloopSm90TmaGmmaWarpSpecializedILi7ENS5_IJNS4_1CILi1EEESB_SB_EEENS1_35KernelTmaWarpSpecializedCooperativeEEENS5_IJNSA_ILi128EEENSA_ILi256EEESF_EEENS_6half_tENS5_IJlSB_lEEESI_SJ_NS4_8TiledMMAINS4_8MMA_AtomIJNS4_4SM904GMMA26MMA_64x256x16_F32F16F16_SSILNSN_5MajorE0ELSP_0ELNSN_7ScaleInE1ELSQ_1EEEEEENS4_6LayoutINS5_IJNSA_ILi2EEESB_SB_EEENS5_IJSB_NSA_ILi0EEESW_EEEEENS5_IJNS4_10UnderscoreESZ_SZ_EEEEENS4_13SM90_TMA_LOADENS4_14ComposedLayoutINS4_7SwizzleILi3ELi4ELi3EEENS4_18smem_ptr_flag_bitsILi16EEENST_INS5_IJNSA_ILi8EEENSA_ILi64EEEEEENS5_IJS19_SB_EEEEEEEvNS4_8identityES12_S1D_vS1E_EENS_8epilogue10collective6detail29Sm90TmaWarpSpecializedAdapterINS1H_15DefaultEpilogueISI_SJ_SJ_NS1G_6thread17LinearCombinationISI_Li1EffLNS1L_9ScaleType4KindE0ELNS_15FloatRoundStyleE2ESI_EENS1_15EpilogueDefaultEEEEEvvEEEEvNT_6ParamsE,"a",@progbits
	.sectionflags	@""
	.align	4
.nv.constant0._ZN7cutlass13device_kernelINS_4gemm6kernel13GemmUniversalIN4cute5tupleIJiiiiEEENS1_10collective13CollectiveMmaINS1_34MainloopSm90TmaGmmaWarpSpecializedILi7ENS5_IJNS4_1CILi1EEESB_SB_EEENS1_35KernelTmaWarpSpecializedCooperativeEEENS5_IJNSA_ILi128EEENSA_ILi256EEESF_EEENS_6half_tENS5_IJlSB_lEEESI_SJ_NS4_8TiledMMAINS4_8MMA_AtomIJNS4_4SM904GMMA26MMA_64x256x16_F32F16F16_SSILNSN_5MajorE0ELSP_0ELNSN_7ScaleInE1ELSQ_1EEEEEENS4_6LayoutINS5_IJNSA_ILi2EEESB_SB_EEENS5_IJSB_NSA_ILi0EEESW_EEEEENS5_IJNS4_10UnderscoreESZ_SZ_EEEEENS4_13SM90_TMA_LOADENS4_14ComposedLayoutINS4_7SwizzleILi3ELi4ELi3EEENS4_18smem_ptr_flag_bitsILi16EEENST_INS5_IJNSA_ILi8EEENSA_ILi64EEEEEENS5_IJS19_SB_EEEEEEEvNS4_8identityES12_S1D_vS1E_EENS_8epilogue10collective6detail29Sm90TmaWarpSpecializedAdapterINS1H_15DefaultEpilogueISI_SJ_SJ_NS1G_6thread17LinearCombinationISI_Li1EffLNS1L_9ScaleType4KindE0ELNS_15FloatRoundStyleE2ESI_EENS1_15EpilogueDefaultEEEEEvvEEEEvNT_6ParamsE:
	.zero		1664


//--------------------- SYMBOLS --------------------------

	.type		.nv.reservedSmem.offset0,@object
	.size		.nv.reservedSmem.offset0,0x4
	.type		__assertfail,@function
